//
// Generated by NVIDIA NVVM Compiler
//
// Compiler Build ID: CL-36424714
// Cuda compilation tools, release 13.0, V13.0.88
// Based on NVVM 20.0.0
//

.version 9.0
.target sm_100
.address_size 64

	// .globl	_Z7addmatsPiS_S_ii
// _ZZ7addmatsPiS_S_iiE4temp has been demoted
// _ZZ7badmultPiS_S_iiiE4temp has been demoted

.visible .entry _Z7addmatsPiS_S_ii(
	.param .u64 .ptr .align 1 _Z7addmatsPiS_S_ii_param_0,
	.param .u64 .ptr .align 1 _Z7addmatsPiS_S_ii_param_1,
	.param .u64 .ptr .align 1 _Z7addmatsPiS_S_ii_param_2,
	.param .u32 _Z7addmatsPiS_S_ii_param_3,
	.param .u32 _Z7addmatsPiS_S_ii_param_4
)
{
	.reg .pred 	%p<7>;
	.reg .b32 	%r<31>;
	.reg .b64 	%rd<12>;
	// demoted variable
	.shared .align 4 .b8 _ZZ7addmatsPiS_S_iiE4temp[4096];
	ld.param.u64 	%rd1, [_Z7addmatsPiS_S_ii_param_0];
	ld.param.u64 	%rd2, [_Z7addmatsPiS_S_ii_param_1];
	ld.param.u64 	%rd3, [_Z7addmatsPiS_S_ii_param_2];
	ld.param.u32 	%r9, [_Z7addmatsPiS_S_ii_param_3];
	ld.param.u32 	%r8, [_Z7addmatsPiS_S_ii_param_4];
	mov.u32 	%r10, %ctaid.x;
	shl.b32 	%r1, %r10, 5;
	mov.u32 	%r2, %tid.y;
	add.s32 	%r11, %r1, %r2;
	mov.u32 	%r12, %ctaid.y;
	shl.b32 	%r3, %r12, 5;
	mov.u32 	%r4, %tid.x;
	add.s32 	%r13, %r3, %r4;
	mad.lo.s32 	%r5, %r9, %r11, %r13;
	setp.ge.s32 	%p1, %r11, %r8;
	setp.ge.s32 	%p2, %r13, %r9;
	or.pred  	%p3, %p1, %p2;
	@%p3 bra 	$L__BB0_2;
	cvta.to.global.u64 	%rd4, %rd1;
	mul.wide.s32 	%rd5, %r5, 4;
	add.s64 	%rd6, %rd4, %rd5;
	ld.global.u32 	%r15, [%rd6];
	shl.b32 	%r16, %r4, 7;
	mov.u32 	%r17, _ZZ7addmatsPiS_S_iiE4temp;
	add.s32 	%r18, %r17, %r16;
	shl.b32 	%r19, %r2, 2;
	add.s32 	%r20, %r18, %r19;
	st.shared.u32 	[%r20], %r15;
$L__BB0_2:
	bar.sync 	0;
	add.s32 	%r21, %r3, %r2;
	add.s32 	%r22, %r1, %r4;
	mad.lo.s32 	%r6, %r8, %r21, %r22;
	setp.ge.s32 	%p4, %r21, %r9;
	setp.ge.s32 	%p5, %r22, %r8;
	or.pred  	%p6, %p4, %p5;
	@%p6 bra 	$L__BB0_4;
	shl.b32 	%r23, %r2, 7;
	mov.u32 	%r24, _ZZ7addmatsPiS_S_iiE4temp;
	add.s32 	%r25, %r24, %r23;
	shl.b32 	%r26, %r4, 2;
	add.s32 	%r27, %r25, %r26;
	ld.shared.u32 	%r28, [%r27];
	cvta.to.global.u64 	%rd7, %rd2;
	mul.wide.s32 	%rd8, %r6, 4;
	add.s64 	%rd9, %rd7, %rd8;
	ld.global.u32 	%r29, [%rd9];
	add.s32 	%r30, %r29, %r28;
	cvta.to.global.u64 	%rd10, %rd3;
	add.s64 	%rd11, %rd10, %rd8;
	st.global.u32 	[%rd11], %r30;
$L__BB0_4:
	ret;

}
	// .globl	_Z7badmultPiS_S_iii
.visible .entry _Z7badmultPiS_S_iii(
	.param .u64 .ptr .align 1 _Z7badmultPiS_S_iii_param_0,
	.param .u64 .ptr .align 1 _Z7badmultPiS_S_iii_param_1,
	.param .u64 .ptr .align 1 _Z7badmultPiS_S_iii_param_2,
	.param .u32 _Z7badmultPiS_S_iii_param_3,
	.param .u32 _Z7badmultPiS_S_iii_param_4,
	.param .u32 _Z7badmultPiS_S_iii_param_5
)
{
	.reg .pred 	%p<89>;
	.reg .b32 	%r<117>;
	.reg .b64 	%rd<13>;
	// demoted variable
	.shared .align 4 .b8 _ZZ7badmultPiS_S_iiiE4temp[2048];
	ld.param.u64 	%rd5, [_Z7badmultPiS_S_iii_param_0];
	ld.param.u64 	%rd6, [_Z7badmultPiS_S_iii_param_1];
	ld.param.u64 	%rd7, [_Z7badmultPiS_S_iii_param_2];
	ld.param.u32 	%r35, [_Z7badmultPiS_S_iii_param_3];
	ld.param.u32 	%r36, [_Z7badmultPiS_S_iii_param_4];
	ld.param.u32 	%r37, [_Z7badmultPiS_S_iii_param_5];
	mov.u32 	%r38, %ctaid.y;
	shl.b32 	%r39, %r38, 4;
	mov.u32 	%r1, %tid.y;
	add.s32 	%r2, %r39, %r1;
	mov.u32 	%r40, %ctaid.x;
	shl.b32 	%r3, %r40, 4;
	add.s32 	%r4, %r3, %r1;
	setp.lt.s32 	%p1, %r36, 1;
	@%p1 bra 	$L__BB1_39;
	cvta.to.global.u64 	%rd8, %rd7;
	mov.u32 	%r113, %tid.x;
	shl.b32 	%r42, %r113, 7;
	mov.u32 	%r43, _ZZ7badmultPiS_S_iiiE4temp;
	add.s32 	%r44, %r43, %r42;
	shl.b32 	%r45, %r1, 2;
	add.s32 	%r6, %r44, %r45;
	add.s32 	%r7, %r3, %r113;
	mad.lo.s32 	%r46, %r37, %r2, %r7;
	mul.wide.s32 	%rd9, %r46, 4;
	add.s64 	%rd1, %rd8, %rd9;
	add.s32 	%r8, %r43, %r45;
	mad.lo.s32 	%r9, %r113, -124, %r44;
	mad.lo.s32 	%r115, %r36, %r4, %r113;
	mad.lo.s32 	%r114, %r36, %r2, %r113;
	cvta.to.global.u64 	%rd2, %rd5;
	cvta.to.global.u64 	%rd3, %rd6;
	mov.b32 	%r116, 0;
$L__BB1_2:
	setp.ge.s32 	%p2, %r2, %r35;
	mul.wide.s32 	%rd10, %r114, 4;
	add.s64 	%rd4, %rd2, %rd10;
	setp.ge.s32 	%p3, %r113, %r36;
	or.pred  	%p4, %p2, %p3;
	@%p4 bra 	$L__BB1_4;
	ld.global.u32 	%r47, [%rd4];
	st.shared.u32 	[%r6], %r47;
$L__BB1_4:
	setp.ge.s32 	%p5, %r113, %r36;
	setp.ge.s32 	%p6, %r4, %r37;
	or.pred  	%p7, %p6, %p5;
	@%p7 bra 	$L__BB1_6;
	mul.wide.s32 	%rd11, %r115, 4;
	add.s64 	%rd12, %rd3, %rd11;
	ld.global.u32 	%r48, [%rd12];
	st.shared.u32 	[%r6+64], %r48;
$L__BB1_6:
	setp.ge.u32 	%p8, %r7, %r37;
	setp.ge.u32 	%p9, %r2, %r35;
	bar.sync 	0;
	setp.ge.s32 	%p10, %r116, %r36;
	or.pred  	%p11, %p8, %p9;
	or.pred  	%p12, %p11, %p10;
	@%p12 bra 	$L__BB1_8;
	ld.shared.u32 	%r49, [%r8];
	ld.shared.u32 	%r50, [%r9+64];
	ld.global.u32 	%r51, [%rd1];
	mad.lo.s32 	%r52, %r50, %r49, %r51;
	st.global.u32 	[%rd1], %r52;
$L__BB1_8:
	setp.ge.u32 	%p13, %r7, %r37;
	setp.ge.u32 	%p14, %r2, %r35;
	add.s32 	%r16, %r116, 1;
	setp.ge.s32 	%p15, %r16, %r36;
	or.pred  	%p16, %p14, %p13;
	or.pred  	%p17, %p16, %p15;
	@%p17 bra 	$L__BB1_10;
	ld.shared.u32 	%r53, [%r8+128];
	ld.shared.u32 	%r54, [%r9+192];
	ld.global.u32 	%r55, [%rd1];
	mad.lo.s32 	%r56, %r54, %r53, %r55;
	st.global.u32 	[%rd1], %r56;
$L__BB1_10:
	setp.ge.u32 	%p18, %r7, %r37;
	setp.ge.u32 	%p19, %r2, %r35;
	add.s32 	%r17, %r16, 1;
	setp.ge.s32 	%p20, %r17, %r36;
	or.pred  	%p21, %p19, %p18;
	or.pred  	%p22, %p21, %p20;
	@%p22 bra 	$L__BB1_12;
	ld.shared.u32 	%r57, [%r8+256];
	ld.shared.u32 	%r58, [%r9+320];
	ld.global.u32 	%r59, [%rd1];
	mad.lo.s32 	%r60, %r58, %r57, %r59;
	st.global.u32 	[%rd1], %r60;
$L__BB1_12:
	setp.ge.u32 	%p23, %r7, %r37;
	setp.ge.u32 	%p24, %r2, %r35;
	add.s32 	%r18, %r17, 1;
	setp.ge.s32 	%p25, %r18, %r36;
	or.pred  	%p26, %p24, %p23;
	or.pred  	%p27, %p26, %p25;
	@%p27 bra 	$L__BB1_14;
	ld.shared.u32 	%r61, [%r8+384];
	ld.shared.u32 	%r62, [%r9+448];
	ld.global.u32 	%r63, [%rd1];
	mad.lo.s32 	%r64, %r62, %r61, %r63;
	st.global.u32 	[%rd1], %r64;
$L__BB1_14:
	setp.ge.u32 	%p28, %r7, %r37;
	setp.ge.u32 	%p29, %r2, %r35;
	add.s32 	%r19, %r18, 1;
	setp.ge.s32 	%p30, %r19, %r36;
	or.pred  	%p31, %p29, %p28;
	or.pred  	%p32, %p31, %p30;
	@%p32 bra 	$L__BB1_16;
	ld.shared.u32 	%r65, [%r8+512];
	ld.shared.u32 	%r66, [%r9+576];
	ld.global.u32 	%r67, [%rd1];
	mad.lo.s32 	%r68, %r66, %r65, %r67;
	st.global.u32 	[%rd1], %r68;
$L__BB1_16:
	setp.ge.u32 	%p33, %r7, %r37;
	setp.ge.u32 	%p34, %r2, %r35;
	add.s32 	%r20, %r19, 1;
	setp.ge.s32 	%p35, %r20, %r36;
	or.pred  	%p36, %p34, %p33;
	or.pred  	%p37, %p36, %p35;
	@%p37 bra 	$L__BB1_18;
	ld.shared.u32 	%r69, [%r8+640];
	ld.shared.u32 	%r70, [%r9+704];
	ld.global.u32 	%r71, [%rd1];
	mad.lo.s32 	%r72, %r70, %r69, %r71;
	st.global.u32 	[%rd1], %r72;
$L__BB1_18:
	setp.ge.u32 	%p38, %r7, %r37;
	setp.ge.u32 	%p39, %r2, %r35;
	add.s32 	%r21, %r20, 1;
	setp.ge.s32 	%p40, %r21, %r36;
	or.pred  	%p41, %p39, %p38;
	or.pred  	%p42, %p41, %p40;
	@%p42 bra 	$L__BB1_20;
	ld.shared.u32 	%r73, [%r8+768];
	ld.shared.u32 	%r74, [%r9+832];
	ld.global.u32 	%r75, [%rd1];
	mad.lo.s32 	%r76, %r74, %r73, %r75;
	st.global.u32 	[%rd1], %r76;
$L__BB1_20:
	setp.ge.u32 	%p43, %r7, %r37;
	setp.ge.u32 	%p44, %r2, %r35;
	add.s32 	%r22, %r21, 1;
	setp.ge.s32 	%p45, %r22, %r36;
	or.pred  	%p46, %p44, %p43;
	or.pred  	%p47, %p46, %p45;
	@%p47 bra 	$L__BB1_22;
	ld.shared.u32 	%r77, [%r8+896];
	ld.shared.u32 	%r78, [%r9+960];
	ld.global.u32 	%r79, [%rd1];
	mad.lo.s32 	%r80, %r78, %r77, %r79;
	st.global.u32 	[%rd1], %r80;
$L__BB1_22:
	setp.ge.u32 	%p48, %r7, %r37;
	setp.ge.u32 	%p49, %r2, %r35;
	add.s32 	%r23, %r22, 1;
	setp.ge.s32 	%p50, %r23, %r36;
	or.pred  	%p51, %p49, %p48;
	or.pred  	%p52, %p51, %p50;
	@%p52 bra 	$L__BB1_24;
	ld.shared.u32 	%r81, [%r8+1024];
	ld.shared.u32 	%r82, [%r9+1088];
	ld.global.u32 	%r83, [%rd1];
	mad.lo.s32 	%r84, %r82, %r81, %r83;
	st.global.u32 	[%rd1], %r84;
$L__BB1_24:
	setp.ge.u32 	%p53, %r7, %r37;
	setp.ge.u32 	%p54, %r2, %r35;
	add.s32 	%r24, %r23, 1;
	setp.ge.s32 	%p55, %r24, %r36;
	or.pred  	%p56, %p54, %p53;
	or.pred  	%p57, %p56, %p55;
	@%p57 bra 	$L__BB1_26;
	ld.shared.u32 	%r85, [%r8+1152];
	ld.shared.u32 	%r86, [%r9+1216];
	ld.global.u32 	%r87, [%rd1];
	mad.lo.s32 	%r88, %r86, %r85, %r87;
	st.global.u32 	[%rd1], %r88;
$L__BB1_26:
	setp.ge.u32 	%p58, %r7, %r37;
	setp.ge.u32 	%p59, %r2, %r35;
	add.s32 	%r25, %r24, 1;
	setp.ge.s32 	%p60, %r25, %r36;
	or.pred  	%p61, %p59, %p58;
	or.pred  	%p62, %p61, %p60;
	@%p62 bra 	$L__BB1_28;
	ld.shared.u32 	%r89, [%r8+1280];
	ld.shared.u32 	%r90, [%r9+1344];
	ld.global.u32 	%r91, [%rd1];
	mad.lo.s32 	%r92, %r90, %r89, %r91;
	st.global.u32 	[%rd1], %r92;
$L__BB1_28:
	setp.ge.u32 	%p63, %r7, %r37;
	setp.ge.u32 	%p64, %r2, %r35;
	add.s32 	%r26, %r25, 1;
	setp.ge.s32 	%p65, %r26, %r36;
	or.pred  	%p66, %p64, %p63;
	or.pred  	%p67, %p66, %p65;
	@%p67 bra 	$L__BB1_30;
	ld.shared.u32 	%r93, [%r8+1408];
	ld.shared.u32 	%r94, [%r9+1472];
	ld.global.u32 	%r95, [%rd1];
	mad.lo.s32 	%r96, %r94, %r93, %r95;
	st.global.u32 	[%rd1], %r96;
$L__BB1_30:
	setp.ge.u32 	%p68, %r7, %r37;
	setp.ge.u32 	%p69, %r2, %r35;
	add.s32 	%r27, %r26, 1;
	setp.ge.s32 	%p70, %r27, %r36;
	or.pred  	%p71, %p69, %p68;
	or.pred  	%p72, %p71, %p70;
	@%p72 bra 	$L__BB1_32;
	ld.shared.u32 	%r97, [%r8+1536];
	ld.shared.u32 	%r98, [%r9+1600];
	ld.global.u32 	%r99, [%rd1];
	mad.lo.s32 	%r100, %r98, %r97, %r99;
	st.global.u32 	[%rd1], %r100;
$L__BB1_32:
	setp.ge.u32 	%p73, %r7, %r37;
	setp.ge.u32 	%p74, %r2, %r35;
	add.s32 	%r28, %r27, 1;
	setp.ge.s32 	%p75, %r28, %r36;
	or.pred  	%p76, %p74, %p73;
	or.pred  	%p77, %p76, %p75;
	@%p77 bra 	$L__BB1_34;
	ld.shared.u32 	%r101, [%r8+1664];
	ld.shared.u32 	%r102, [%r9+1728];
	ld.global.u32 	%r103, [%rd1];
	mad.lo.s32 	%r104, %r102, %r101, %r103;
	st.global.u32 	[%rd1], %r104;
$L__BB1_34:
	setp.ge.u32 	%p78, %r7, %r37;
	setp.ge.u32 	%p79, %r2, %r35;
	add.s32 	%r29, %r28, 1;
	setp.ge.s32 	%p80, %r29, %r36;
	or.pred  	%p81, %p79, %p78;
	or.pred  	%p82, %p81, %p80;
	@%p82 bra 	$L__BB1_36;
	ld.shared.u32 	%r105, [%r8+1792];
	ld.shared.u32 	%r106, [%r9+1856];
	ld.global.u32 	%r107, [%rd1];
	mad.lo.s32 	%r108, %r106, %r105, %r107;
	st.global.u32 	[%rd1], %r108;
$L__BB1_36:
	setp.ge.u32 	%p83, %r7, %r37;
	setp.ge.u32 	%p84, %r2, %r35;
	add.s32 	%r30, %r29, 1;
	setp.ge.s32 	%p85, %r30, %r36;
	or.pred  	%p86, %p84, %p83;
	or.pred  	%p87, %p86, %p85;
	@%p87 bra 	$L__BB1_38;
	ld.shared.u32 	%r109, [%r8+1920];
	ld.shared.u32 	%r110, [%r9+1984];
	ld.global.u32 	%r111, [%rd1];
	mad.lo.s32 	%r112, %r110, %r109, %r111;
	st.global.u32 	[%rd1], %r112;
$L__BB1_38:
	bar.sync 	0;
	add.s32 	%r115, %r115, 16;
	add.s32 	%r114, %r114, 16;
	add.s32 	%r113, %r113, 16;
	add.s32 	%r116, %r30, 1;
	setp.lt.s32 	%p88, %r116, %r36;
	@%p88 bra 	$L__BB1_2;
$L__BB1_39:
	ret;

}
	// .globl	_Z8goodmultPiS_S_iii
.visible .entry _Z8goodmultPiS_S_iii(
	.param .u64 .ptr .align 1 _Z8goodmultPiS_S_iii_param_0,
	.param .u64 .ptr .align 1 _Z8goodmultPiS_S_iii_param_1,
	.param .u64 .ptr .align 1 _Z8goodmultPiS_S_iii_param_2,
	.param .u32 _Z8goodmultPiS_S_iii_param_3,
	.param .u32 _Z8goodmultPiS_S_iii_param_4,
	.param .u32 _Z8goodmultPiS_S_iii_param_5
)
{
	.reg .pred 	%p<14>;
	.reg .b32 	%r<158>;
	.reg .b64 	%rd<42>;

	ld.param.u64 	%rd4, [_Z8goodmultPiS_S_iii_param_0];
	ld.param.u64 	%rd5, [_Z8goodmultPiS_S_iii_param_1];
	ld.param.u32 	%r82, [_Z8goodmultPiS_S_iii_param_3];
	ld.param.u32 	%r83, [_Z8goodmultPiS_S_iii_param_4];
	ld.param.u32 	%r84, [_Z8goodmultPiS_S_iii_param_5];
	cvta.to.global.u64 	%rd1, %rd5;
	cvta.to.global.u64 	%rd2, %rd4;
	mov.u32 	%r85, %ctaid.y;
	shl.b32 	%r86, %r85, 5;
	mov.u32 	%r87, %tid.y;
	add.s32 	%r1, %r86, %r87;
	mov.u32 	%r88, %ctaid.x;
	shl.b32 	%r89, %r88, 5;
	mov.u32 	%r90, %tid.x;
	add.s32 	%r2, %r89, %r90;
	setp.ge.s32 	%p1, %r1, %r83;
	setp.ge.s32 	%p2, %r2, %r84;
	or.pred  	%p3, %p1, %p2;
	@%p3 bra 	$L__BB2_22;
	shr.u32 	%r92, %r83, 5;
	add.s32 	%r3, %r92, 1;
	shl.b32 	%r4, %r84, 3;
	shl.b32 	%r5, %r83, 3;
	shl.b32 	%r6, %r83, 5;
	mov.b32 	%r129, 0;
	mov.u32 	%r130, %r129;
$L__BB2_2:
	shl.b32 	%r95, %r130, 5;
	or.b32  	%r9, %r95, 1;
	or.b32  	%r147, %r95, 3;
	mad.lo.s32 	%r96, %r84, %r95, %r84;
	add.s32 	%r146, %r2, %r96;
	or.b32  	%r97, %r95, 2;
	mad.lo.s32 	%r145, %r84, %r97, %r2;
	mad.lo.s32 	%r144, %r84, %r147, %r2;
	or.b32  	%r98, %r95, 4;
	mad.lo.s32 	%r143, %r84, %r98, %r2;
	or.b32  	%r99, %r95, 5;
	mad.lo.s32 	%r142, %r84, %r99, %r2;
	or.b32  	%r100, %r95, 6;
	mad.lo.s32 	%r141, %r84, %r100, %r2;
	or.b32  	%r101, %r95, 7;
	mad.lo.s32 	%r140, %r84, %r101, %r2;
	mul.lo.s32 	%r102, %r84, %r130;
	shl.b32 	%r103, %r102, 5;
	add.s32 	%r139, %r2, %r103;
	mad.lo.s32 	%r104, %r83, %r95, %r83;
	add.s32 	%r138, %r1, %r104;
	mad.lo.s32 	%r137, %r83, %r97, %r1;
	mad.lo.s32 	%r136, %r83, %r147, %r1;
	mad.lo.s32 	%r135, %r83, %r98, %r1;
	mad.lo.s32 	%r134, %r83, %r99, %r1;
	mad.lo.s32 	%r133, %r83, %r100, %r1;
	mad.lo.s32 	%r132, %r83, %r101, %r1;
	mad.lo.s32 	%r131, %r6, %r130, %r1;
	mov.b32 	%r150, 0;
	mov.b32 	%r148, 7;
$L__BB2_3:
	add.s32 	%r105, %r147, -3;
	setp.ge.s32 	%p4, %r105, %r82;
	@%p4 bra 	$L__BB2_5;
	mul.wide.s32 	%rd6, %r131, 4;
	add.s64 	%rd7, %rd2, %rd6;
	ld.global.u32 	%r106, [%rd7];
	mul.wide.s32 	%rd8, %r139, 4;
	add.s64 	%rd9, %rd1, %rd8;
	ld.global.u32 	%r107, [%rd9];
	mad.lo.s32 	%r150, %r107, %r106, %r150;
$L__BB2_5:
	add.s32 	%r108, %r147, -2;
	setp.ge.s32 	%p5, %r108, %r82;
	@%p5 bra 	$L__BB2_7;
	mul.wide.s32 	%rd10, %r138, 4;
	add.s64 	%rd11, %rd2, %rd10;
	ld.global.u32 	%r109, [%rd11];
	mul.wide.s32 	%rd12, %r146, 4;
	add.s64 	%rd13, %rd1, %rd12;
	ld.global.u32 	%r110, [%rd13];
	mad.lo.s32 	%r150, %r110, %r109, %r150;
$L__BB2_7:
	add.s32 	%r111, %r147, -1;
	setp.ge.s32 	%p6, %r111, %r82;
	@%p6 bra 	$L__BB2_9;
	mul.wide.s32 	%rd14, %r137, 4;
	add.s64 	%rd15, %rd2, %rd14;
	ld.global.u32 	%r112, [%rd15];
	mul.wide.s32 	%rd16, %r145, 4;
	add.s64 	%rd17, %rd1, %rd16;
	ld.global.u32 	%r113, [%rd17];
	mad.lo.s32 	%r150, %r113, %r112, %r150;
$L__BB2_9:
	setp.ge.s32 	%p7, %r147, %r82;
	@%p7 bra 	$L__BB2_11;
	mul.wide.s32 	%rd18, %r136, 4;
	add.s64 	%rd19, %rd2, %rd18;
	ld.global.u32 	%r114, [%rd19];
	mul.wide.s32 	%rd20, %r144, 4;
	add.s64 	%rd21, %rd1, %rd20;
	ld.global.u32 	%r115, [%rd21];
	mad.lo.s32 	%r150, %r115, %r114, %r150;
$L__BB2_11:
	add.s32 	%r116, %r147, 1;
	setp.ge.s32 	%p8, %r116, %r82;
	@%p8 bra 	$L__BB2_13;
	mul.wide.s32 	%rd22, %r135, 4;
	add.s64 	%rd23, %rd2, %rd22;
	ld.global.u32 	%r117, [%rd23];
	mul.wide.s32 	%rd24, %r143, 4;
	add.s64 	%rd25, %rd1, %rd24;
	ld.global.u32 	%r118, [%rd25];
	mad.lo.s32 	%r150, %r118, %r117, %r150;
$L__BB2_13:
	add.s32 	%r119, %r147, 2;
	setp.ge.s32 	%p9, %r119, %r82;
	@%p9 bra 	$L__BB2_15;
	mul.wide.s32 	%rd26, %r134, 4;
	add.s64 	%rd27, %rd2, %rd26;
	ld.global.u32 	%r120, [%rd27];
	mul.wide.s32 	%rd28, %r142, 4;
	add.s64 	%rd29, %rd1, %rd28;
	ld.global.u32 	%r121, [%rd29];
	mad.lo.s32 	%r150, %r121, %r120, %r150;
$L__BB2_15:
	add.s32 	%r122, %r147, 3;
	setp.ge.s32 	%p10, %r122, %r82;
	@%p10 bra 	$L__BB2_17;
	mul.wide.s32 	%rd30, %r133, 4;
	add.s64 	%rd31, %rd2, %rd30;
	ld.global.u32 	%r123, [%rd31];
	mul.wide.s32 	%rd32, %r141, 4;
	add.s64 	%rd33, %rd1, %rd32;
	ld.global.u32 	%r124, [%rd33];
	mad.lo.s32 	%r150, %r124, %r123, %r150;
$L__BB2_17:
	add.s32 	%r125, %r147, 4;
	setp.ge.s32 	%p11, %r125, %r82;
	@%p11 bra 	$L__BB2_19;
	mul.wide.s32 	%rd34, %r132, 4;
	add.s64 	%rd35, %rd2, %rd34;
	ld.global.u32 	%r126, [%rd35];
	mul.wide.s32 	%rd36, %r140, 4;
	add.s64 	%rd37, %rd1, %rd36;
	ld.global.u32 	%r127, [%rd37];
	mad.lo.s32 	%r150, %r127, %r126, %r150;
$L__BB2_19:
	add.s32 	%r148, %r148, 8;
	add.s32 	%r147, %r147, 8;
	add.s32 	%r146, %r146, %r4;
	add.s32 	%r145, %r145, %r4;
	add.s32 	%r144, %r144, %r4;
	add.s32 	%r143, %r143, %r4;
	add.s32 	%r142, %r142, %r4;
	add.s32 	%r141, %r141, %r4;
	add.s32 	%r140, %r140, %r4;
	add.s32 	%r139, %r139, %r4;
	add.s32 	%r138, %r138, %r5;
	add.s32 	%r137, %r137, %r5;
	add.s32 	%r136, %r136, %r5;
	add.s32 	%r135, %r135, %r5;
	add.s32 	%r134, %r134, %r5;
	add.s32 	%r133, %r133, %r5;
	add.s32 	%r132, %r132, %r5;
	add.s32 	%r131, %r131, %r5;
	setp.ne.s32 	%p12, %r148, 39;
	@%p12 bra 	$L__BB2_3;
	add.s32 	%r129, %r129, %r150;
	mad.lo.s32 	%r81, %r130, -31, %r9;
	setp.ne.s32 	%p13, %r130, %r3;
	mov.u32 	%r130, %r81;
	@%p13 bra 	$L__BB2_2;
	ld.param.u64 	%rd41, [_Z8goodmultPiS_S_iii_param_2];
	mad.lo.s32 	%r128, %r84, %r1, %r2;
	cvta.to.global.u64 	%rd38, %rd41;
	mul.wide.s32 	%rd39, %r128, 4;
	add.s64 	%rd40, %rd38, %rd39;
	st.global.u32 	[%rd40], %r129;
$L__BB2_22:
	ret;

}


// ===== COMPILED SASS (sm_100) =====

	.target	sm_100

	.elftype	@"ET_EXEC"


//--------------------- .note.nv.tkinfo           --------------------------
	.section	.note.nv.tkinfo,"",@"SHT_NOTE"
	.sectionflags	@"SHF_NOTE_NV_TKINFO"
	.tkinfo
        /*0018*/ 	.word	0x00000002
        /*0030*/ 	.string	""
        /*0030*/ 	.string	"ptxas"
        /*0030*/ 	.string	"Cuda compilation tools, release 13.0, V13.0.88"
        /*0030*/ 	.string	"Build cuda_13.0.r13.0/compiler.36424714_0"
        /*0030*/ 	.string	"-arch sm_100 -m 64 "



//--------------------- .note.nv.cuinfo           --------------------------
	.section	.note.nv.cuinfo,"",@"SHT_NOTE"
	.sectionflags	@"SHF_NOTE_NV_CUINFO"
        /*0018*/ 	.short	0x0002
        /*001a*/ 	.short	0x0064
        /*001c*/ 	.short	0x0082
	.zero		2


//--------------------- .nv.info                  --------------------------
	.section	.nv.info,"",@"SHT_CUDA_INFO"
	.align	4


	//----- nvinfo : EIATTR_REGCOUNT
	.align		4
        /*0000*/ 	.byte	0x04, 0x2f
        /*0002*/ 	.short	(.L_1 - .L_0)
	.align		4
.L_0:
        /*0004*/ 	.word	index@(_Z7addmatsPiS_S_ii)
        /*0008*/ 	.word	0x0000000c


	//----- nvinfo : EIATTR_FRAME_SIZE
	.align		4
.L_1:
        /*000c*/ 	.byte	0x04, 0x11
        /*000e*/ 	.short	(.L_3 - .L_2)
	.align		4
.L_2:
        /*0010*/ 	.word	index@(_Z7addmatsPiS_S_ii)
        /*0014*/ 	.word	0x00000000


	//----- nvinfo : EIATTR_REGCOUNT
	.align		4
.L_3:
        /*0018*/ 	.byte	0x04, 0x2f
        /*001a*/ 	.short	(.L_5 - .L_4)
	.align		4
.L_4:
        /*001c*/ 	.word	index@(_Z7badmultPiS_S_iii)
        /*0020*/ 	.word	0x00000019


	//----- nvinfo : EIATTR_FRAME_SIZE
	.align		4
.L_5:
        /*0024*/ 	.byte	0x04, 0x11
        /*0026*/ 	.short	(.L_7 - .L_6)
	.align		4
.L_6:
        /*0028*/ 	.word	index@(_Z7badmultPiS_S_iii)
        /*002c*/ 	.word	0x00000000


	//----- nvinfo : EIATTR_REGCOUNT
	.align		4
.L_7:
        /*0030*/ 	.byte	0x04, 0x2f
        /*0032*/ 	.short	(.L_9 - .L_8)
	.align		4
.L_8:
        /*0034*/ 	.word	index@(_Z8goodmultPiS_S_iii)
        /*0038*/ 	.word	0x00000024


	//----- nvinfo : EIATTR_FRAME_SIZE
	.align		4
.L_9:
        /*003c*/ 	.byte	0x04, 0x11
        /*003e*/ 	.short	(.L_11 - .L_10)
	.align		4
.L_10:
        /*0040*/ 	.word	index@(_Z8goodmultPiS_S_iii)
        /*0044*/ 	.word	0x00000000


	//----- nvinfo : EIATTR_MIN_STACK_SIZE
	.align		4
.L_11:
        /*0048*/ 	.byte	0x04, 0x12
        /*004a*/ 	.short	(.L_13 - .L_12)
	.align		4
.L_12:
        /*004c*/ 	.word	index@(_Z8goodmultPiS_S_iii)
        /*0050*/ 	.word	0x00000000


	//----- nvinfo : EIATTR_MIN_STACK_SIZE
	.align		4
.L_13:
        /*0054*/ 	.byte	0x04, 0x12
        /*0056*/ 	.short	(.L_15 - .L_14)
	.align		4
.L_14:
        /*0058*/ 	.word	index@(_Z7badmultPiS_S_iii)
        /*005c*/ 	.word	0x00000000


	//----- nvinfo : EIATTR_MIN_STACK_SIZE
	.align		4
.L_15:
        /*0060*/ 	.byte	0x04, 0x12
        /*0062*/ 	.short	(.L_17 - .L_16)
	.align		4
.L_16:
        /*0064*/ 	.word	index@(_Z7addmatsPiS_S_ii)
        /*0068*/ 	.word	0x00000000
.L_17:


//--------------------- .nv.compat                --------------------------
	.section	.nv.compat,"",@"SHT_CUDA_COMPAT_INFO"
	.align	4
        /*0000*/ 	.byte	0x02, 0x09, 0x00, 0x00, 0x02, 0x02, 0x01, 0x00, 0x02, 0x05, 0x05, 0x00, 0x03, 0x07, 0x01, 0x01
        /*0010*/ 	.byte	0x02, 0x03, 0x00, 0x00, 0x02, 0x06, 0x01, 0x00, 0x04, 0x0b, 0x08, 0x00, 0x09, 0x00, 0x00, 0x00
        /*0020*/ 	.byte	0x00, 0x00, 0x00, 0x00


//--------------------- .nv.info._Z8goodmultPiS_S_iii --------------------------
	.section	.nv.info._Z8goodmultPiS_S_iii,"",@"SHT_CUDA_INFO"
	.sectionflags	@""
	.align	4


	//----- nvinfo : EIATTR_CUDA_API_VERSION
	.align		4
        /*0000*/ 	.byte	0x04, 0x37
        /*0002*/ 	.short	(.L_19 - .L_18)
.L_18:
        /*0004*/ 	.word	0x00000082


	//----- nvinfo : EIATTR_KPARAM_INFO
	.align		4
.L_19:
        /*0008*/ 	.byte	0x04, 0x17
        /*000a*/ 	.short	(.L_21 - .L_20)
.L_20:
        /*000c*/ 	.word	0x00000000
        /*0010*/ 	.short	0x0005
        /*0012*/ 	.short	0x0020
        /*0014*/ 	.byte	0x00, 0xf0, 0x11, 0x00


	//----- nvinfo : EIATTR_KPARAM_INFO
	.align		4
.L_21:
        /*0018*/ 	.byte	0x04, 0x17
        /*001a*/ 	.short	(.L_23 - .L_22)
.L_22:
        /*001c*/ 	.word	0x00000000
        /*0020*/ 	.short	0x0004
        /*0022*/ 	.short	0x001c
        /*0024*/ 	.byte	0x00, 0xf0, 0x11, 0x00


	//----- nvinfo : EIATTR_KPARAM_INFO
	.align		4
.L_23:
        /*0028*/ 	.byte	0x04, 0x17
        /*002a*/ 	.short	(.L_25 - .L_24)
.L_24:
        /*002c*/ 	.word	0x00000000
        /*0030*/ 	.short	0x0003
        /*0032*/ 	.short	0x0018
        /*0034*/ 	.byte	0x00, 0xf0, 0x11, 0x00


	//----- nvinfo : EIATTR_KPARAM_INFO
	.align		4
.L_25:
        /*0038*/ 	.byte	0x04, 0x17
        /*003a*/ 	.short	(.L_27 - .L_26)
.L_26:
        /*003c*/ 	.word	0x00000000
        /*0040*/ 	.short	0x0002
        /*0042*/ 	.short	0x0010
        /*0044*/ 	.byte	0x00, 0xf5, 0x21, 0x00


	//----- nvinfo : EIATTR_KPARAM_INFO
	.align		4
.L_27:
        /*0048*/ 	.byte	0x04, 0x17
        /*004a*/ 	.short	(.L_29 - .L_28)
.L_28:
        /*004c*/ 	.word	0x00000000
        /*0050*/ 	.short	0x0001
        /*0052*/ 	.short	0x0008
        /*0054*/ 	.byte	0x00, 0xf5, 0x21, 0x00


	//----- nvinfo : EIATTR_KPARAM_INFO
	.align		4
.L_29:
        /*0058*/ 	.byte	0x04, 0x17
        /*005a*/ 	.short	(.L_31 - .L_30)
.L_30:
        /*005c*/ 	.word	0x00000000
        /*0060*/ 	.short	0x0000
        /*0062*/ 	.short	0x0000
        /*0064*/ 	.byte	0x00, 0xf5, 0x21, 0x00


	//----- nvinfo : EIATTR_SPARSE_MMA_MASK
	.align		4
.L_31:
        /*0068*/ 	.byte	0x03, 0x50
        /*006a*/ 	.short	0x0000


	//----- nvinfo : EIATTR_MAXREG_COUNT
	.align		4
        /*006c*/ 	.byte	0x03, 0x1b
        /*006e*/ 	.short	0x00ff


	//----- nvinfo : EIATTR_MERCURY_ISA_VERSION
	.align		4
        /*0070*/ 	.byte	0x03, 0x5f
        /*0072*/ 	.short	0x0101


	//----- nvinfo : EIATTR_VRC_CTA_INIT_COUNT
	.align		4
        /*0074*/ 	.byte	0x02, 0x4a
	.zero		1
	.zero		1


	//----- nvinfo : EIATTR_EXIT_INSTR_OFFSETS
	.align		4
        /*0078*/ 	.byte	0x04, 0x1c
        /*007a*/ 	.short	(.L_33 - .L_32)


	//   ....[0]....
.L_32:
        /*007c*/ 	.word	0x000000b0


	//   ....[1]....
        /*0080*/ 	.word	0x00001a70


	//----- nvinfo : EIATTR_CBANK_PARAM_SIZE
	.align		4
.L_33:
        /*0084*/ 	.byte	0x03, 0x19
        /*0086*/ 	.short	0x0024


	//----- nvinfo : EIATTR_PARAM_CBANK
	.align		4
        /*0088*/ 	.byte	0x04, 0x0a
        /*008a*/ 	.short	(.L_35 - .L_34)
	.align		4
.L_34:
        /*008c*/ 	.word	index@(.nv.constant0._Z8goodmultPiS_S_iii)
        /*0090*/ 	.short	0x0380
        /*0092*/ 	.short	0x0024


	//----- nvinfo : EIATTR_SW_WAR
	.align		4
.L_35:
        /*0094*/ 	.byte	0x04, 0x36
        /*0096*/ 	.short	(.L_37 - .L_36)
.L_36:
        /*0098*/ 	.word	0x00000008
.L_37:


//--------------------- .nv.info._Z7badmultPiS_S_iii --------------------------
	.section	.nv.info._Z7badmultPiS_S_iii,"",@"SHT_CUDA_INFO"
	.sectionflags	@""
	.align	4


	//----- nvinfo : EIATTR_CUDA_API_VERSION
	.align		4
        /*0000*/ 	.byte	0x04, 0x37
        /*0002*/ 	.short	(.L_39 - .L_38)
.L_38:
        /*0004*/ 	.word	0x00000082


	//----- nvinfo : EIATTR_KPARAM_INFO
	.align		4
.L_39:
        /*0008*/ 	.byte	0x04, 0x17
        /*000a*/ 	.short	(.L_41 - .L_40)
.L_40:
        /*000c*/ 	.word	0x00000000
        /*0010*/ 	.short	0x0005
        /*0012*/ 	.short	0x0020
        /*0014*/ 	.byte	0x00, 0xf0, 0x11, 0x00


	//----- nvinfo : EIATTR_KPARAM_INFO
	.align		4
.L_41:
        /*0018*/ 	.byte	0x04, 0x17
        /*001a*/ 	.short	(.L_43 - .L_42)
.L_42:
        /*001c*/ 	.word	0x00000000
        /*0020*/ 	.short	0x0004
        /*0022*/ 	.short	0x001c
        /*0024*/ 	.byte	0x00, 0xf0, 0x11, 0x00


	//----- nvinfo : EIATTR_KPARAM_INFO
	.align		4
.L_43:
        /*0028*/ 	.byte	0x04, 0x17
        /*002a*/ 	.short	(.L_45 - .L_44)
.L_44:
        /*002c*/ 	.word	0x00000000
        /*0030*/ 	.short	0x0003
        /*0032*/ 	.short	0x0018
        /*0034*/ 	.byte	0x00, 0xf0, 0x11, 0x00


	//----- nvinfo : EIATTR_KPARAM_INFO
	.align		4
.L_45:
        /*0038*/ 	.byte	0x04, 0x17
        /*003a*/ 	.short	(.L_47 - .L_46)
.L_46:
        /*003c*/ 	.word	0x00000000
        /*0040*/ 	.short	0x0002
        /*0042*/ 	.short	0x0010
        /*0044*/ 	.byte	0x00, 0xf5, 0x21, 0x00


	//----- nvinfo : EIATTR_KPARAM_INFO
	.align		4
.L_47:
        /*0048*/ 	.byte	0x04, 0x17
        /*004a*/ 	.short	(.L_49 - .L_48)
.L_48:
        /*004c*/ 	.word	0x00000000
        /*0050*/ 	.short	0x0001
        /*0052*/ 	.short	0x0008
        /*0054*/ 	.byte	0x00, 0xf5, 0x21, 0x00


	//----- nvinfo : EIATTR_KPARAM_INFO
	.align		4
.L_49:
        /*0058*/ 	.byte	0x04, 0x17
        /*005a*/ 	.short	(.L_51 - .L_50)
.L_50:
        /*005c*/ 	.word	0x00000000
        /*0060*/ 	.short	0x0000
        /*0062*/ 	.short	0x0000
        /*0064*/ 	.byte	0x00, 0xf5, 0x21, 0x00


	//----- nvinfo : EIATTR_SPARSE_MMA_MASK
	.align		4
.L_51:
        /*0068*/ 	.byte	0x03, 0x50
        /*006a*/ 	.short	0x0000


	//----- nvinfo : EIATTR_MAXREG_COUNT
	.align		4
        /*006c*/ 	.byte	0x03, 0x1b
        /*006e*/ 	.short	0x00ff


	//----- nvinfo : EIATTR_NUM_BARRIERS
	.align		4
        /*0070*/ 	.byte	0x02, 0x4c
        /*0072*/ 	.byte	0x01
	.zero		1


	//----- nvinfo : EIATTR_MERCURY_ISA_VERSION
	.align		4
        /*0074*/ 	.byte	0x03, 0x5f
        /*0076*/ 	.short	0x0101


	//----- nvinfo : EIATTR_VRC_CTA_INIT_COUNT
	.align		4
        /*0078*/ 	.byte	0x02, 0x4a
	.zero		1
	.zero		1


	//----- nvinfo : EIATTR_EXIT_INSTR_OFFSETS
	.align		4
        /*007c*/ 	.byte	0x04, 0x1c
        /*007e*/ 	.short	(.L_53 - .L_52)


	//   ....[0]....
.L_52:
        /*0080*/ 	.word	0x00000030


	//   ....[1]....
        /*0084*/ 	.word	0x00000a20


	//----- nvinfo : EIATTR_CBANK_PARAM_SIZE
	.align		4
.L_53:
        /*0088*/ 	.byte	0x03, 0x19
        /*008a*/ 	.short	0x0024


	//----- nvinfo : EIATTR_PARAM_CBANK
	.align		4
        /*008c*/ 	.byte	0x04, 0x0a
        /*008e*/ 	.short	(.L_55 - .L_54)
	.align		4
.L_54:
        /*0090*/ 	.word	index@(.nv.constant0._Z7badmultPiS_S_iii)
        /*0094*/ 	.short	0x0380
        /*0096*/ 	.short	0x0024


	//----- nvinfo : EIATTR_SW_WAR
	.align		4
.L_55:
        /*0098*/ 	.byte	0x04, 0x36
        /*009a*/ 	.short	(.L_57 - .L_56)
.L_56:
        /*009c*/ 	.word	0x00000008
.L_57:


//--------------------- .nv.info._Z7addmatsPiS_S_ii --------------------------
	.section	.nv.info._Z7addmatsPiS_S_ii,"",@"SHT_CUDA_INFO"
	.sectionflags	@""
	.align	4


	//----- nvinfo : EIATTR_CUDA_API_VERSION
	.align		4
        /*0000*/ 	.byte	0x04, 0x37
        /*0002*/ 	.short	(.L_59 - .L_58)
.L_58:
        /*0004*/ 	.word	0x00000082


	//----- nvinfo : EIATTR_KPARAM_INFO
	.align		4
.L_59:
        /*0008*/ 	.byte	0x04, 0x17
        /*000a*/ 	.short	(.L_61 - .L_60)
.L_60:
        /*000c*/ 	.word	0x00000000
        /*0010*/ 	.short	0x0004
        /*0012*/ 	.short	0x001c
        /*0014*/ 	.byte	0x00, 0xf0, 0x11, 0x00


	//----- nvinfo : EIATTR_KPARAM_INFO
	.align		4
.L_61:
        /*0018*/ 	.byte	0x04, 0x17
        /*001a*/ 	.short	(.L_63 - .L_62)
.L_62:
        /*001c*/ 	.word	0x00000000
        /*0020*/ 	.short	0x0003
        /*0022*/ 	.short	0x0018
        /*0024*/ 	.byte	0x00, 0xf0, 0x11, 0x00


	//----- nvinfo : EIATTR_KPARAM_INFO
	.align		4
.L_63:
        /*0028*/ 	.byte	0x04, 0x17
        /*002a*/ 	.short	(.L_65 - .L_64)
.L_64:
        /*002c*/ 	.word	0x00000000
        /*0030*/ 	.short	0x0002
        /*0032*/ 	.short	0x0010
        /*0034*/ 	.byte	0x00, 0xf5, 0x21, 0x00


	//----- nvinfo : EIATTR_KPARAM_INFO
	.align		4
.L_65:
        /*0038*/ 	.byte	0x04, 0x17
        /*003a*/ 	.short	(.L_67 - .L_66)
.L_66:
        /*003c*/ 	.word	0x00000000
        /*0040*/ 	.short	0x0001
        /*0042*/ 	.short	0x0008
        /*0044*/ 	.byte	0x00, 0xf5, 0x21, 0x00


	//----- nvinfo : EIATTR_KPARAM_INFO
	.align		4
.L_67:
        /*0048*/ 	.byte	0x04, 0x17
        /*004a*/ 	.short	(.L_69 - .L_68)
.L_68:
        /*004c*/ 	.word	0x00000000
        /*0050*/ 	.short	0x0000
        /*0052*/ 	.short	0x0000
        /*0054*/ 	.byte	0x00, 0xf5, 0x21, 0x00


	//----- nvinfo : EIATTR_SPARSE_MMA_MASK
	.align		4
.L_69:
        /*0058*/ 	.byte	0x03, 0x50
        /*005a*/ 	.short	0x0000


	//----- nvinfo : EIATTR_MAXREG_COUNT
	.align		4
        /*005c*/ 	.byte	0x03, 0x1b
        /*005e*/ 	.short	0x00ff


	//----- nvinfo : EIATTR_NUM_BARRIERS
	.align		4
        /*0060*/ 	.byte	0x02, 0x4c
        /*0062*/ 	.byte	0x01
	.zero		1


	//----- nvinfo : EIATTR_MERCURY_ISA_VERSION
	.align		4
        /*0064*/ 	.byte	0x03, 0x5f
        /*0066*/ 	.short	0x0101


	//----- nvinfo : EIATTR_VRC_CTA_INIT_COUNT
	.align		4
        /*0068*/ 	.byte	0x02, 0x4a
	.zero		1
	.zero		1


	//----- nvinfo : EIATTR_EXIT_INSTR_OFFSETS
	.align		4
        /*006c*/ 	.byte	0x04, 0x1c
        /*006e*/ 	.short	(.L_71 - .L_70)


	//   ....[0]....
.L_70:
        /*0070*/ 	.word	0x000001b0


	//   ....[1]....
        /*0074*/ 	.word	0x00000290


	//----- nvinfo : EIATTR_CBANK_PARAM_SIZE
	.align		4
.L_71:
        /*0078*/ 	.byte	0x03, 0x19
        /*007a*/ 	.short	0x0020


	//----- nvinfo : EIATTR_PARAM_CBANK
	.align		4
        /*007c*/ 	.byte	0x04, 0x0a
        /*007e*/ 	.short	(.L_73 - .L_72)
	.align		4
.L_72:
        /*0080*/ 	.word	index@(.nv.constant0._Z7addmatsPiS_S_ii)
        /*0084*/ 	.short	0x0380
        /*0086*/ 	.short	0x0020


	//----- nvinfo : EIATTR_SW_WAR
	.align		4
.L_73:
        /*0088*/ 	.byte	0x04, 0x36
        /*008a*/ 	.short	(.L_75 - .L_74)
.L_74:
        /*008c*/ 	.word	0x00000008
.L_75:


//--------------------- .nv.callgraph             --------------------------
	.section	.nv.callgraph,"",@"SHT_CUDA_CALLGRAPH"
	.align	4
	.sectionentsize	8
	.align		4
        /*0000*/ 	.word	0x00000000
	.align		4
        /*0004*/ 	.word	0xffffffff
	.align		4
        /*0008*/ 	.word	0x00000000
	.align		4
        /*000c*/ 	.word	0xfffffffe
	.align		4
        /*0010*/ 	.word	0x00000000
	.align		4
        /*0014*/ 	.word	0xfffffffd
	.align		4
        /*0018*/ 	.word	0x00000000
	.align		4
        /*001c*/ 	.word	0xfffffffc


//--------------------- .text._Z8goodmultPiS_S_iii --------------------------
	.section	.text._Z8goodmultPiS_S_iii,"ax",@progbits
	.align	128
        .global         _Z8goodmultPiS_S_iii
        .type           _Z8goodmultPiS_S_iii,@function
        .size           _Z8goodmultPiS_S_iii,(.L_x_5 - _Z8goodmultPiS_S_iii)
        .other          _Z8goodmultPiS_S_iii,@"STO_CUDA_ENTRY STV_DEFAULT"
_Z8goodmultPiS_S_iii:
.text._Z8goodmultPiS_S_iii:
[----:B------:R-:W-:Y:S01]  /*0000*/  LDC R1, c[0x0][0x37c] ;  /* 0x0000df00ff017b82 */ /* 0x000fe20000000800 */
[----:B------:R-:W0:Y:S01]  /*0010*/  S2R R0, SR_CTAID.X ;  /* 0x0000000000007919 */ /* 0x000e220000002500 */
[----:B------:R-:W1:Y:S01]  /*0020*/  LDCU UR4, c[0x0][0x3a0] ;  /* 0x00007400ff0477ac */ /* 0x000e620008000800 */
[----:B------:R-:W0:Y:S01]  /*0030*/  S2R R5, SR_TID.X ;  /* 0x0000000000057919 */ /* 0x000e220000002100 */
[----:B------:R-:W2:Y:S01]  /*0040*/  LDCU UR5, c[0x0][0x39c] ;  /* 0x00007380ff0577ac */ /* 0x000ea20008000800 */
[----:B------:R-:W3:Y:S01]  /*0050*/  S2R R2, SR_CTAID.Y ;  /* 0x0000000000027919 */ /* 0x000ee20000002600 */
[----:B------:R-:W3:Y:S01]  /*0060*/  S2R R3, SR_TID.Y ;  /* 0x0000000000037919 */ /* 0x000ee20000002200 */
[----:B0-----:R-:W-:-:S04]  /*0070*/  LEA R0, R0, R5, 0x5 ;  /* 0x0000000500007211 */ /* 0x001fc800078e28ff */
[----:B-1----:R-:W-:Y:S02]  /*0080*/  ISETP.GE.AND P0, PT, R0, UR4, PT ;  /* 0x0000000400007c0c */ /* 0x002fe4000bf06270 */
[----:B---3--:R-:W-:-:S04]  /*0090*/  LEA R2, R2, R3, 0x5 ;  /* 0x0000000302027211 */ /* 0x008fc800078e28ff */
[----:B--2---:R-:W-:-:S13]  /*00a0*/  ISETP.GE.OR P0, PT, R2, UR5, P0 ;  /* 0x0000000502007c0c */ /* 0x004fda0008706670 */
[----:B------:R-:W-:Y:S05]  /*00b0*/  @P0 EXIT ;  /* 0x000000000000094d */ /* 0x000fea0003800000 */
[----:B------:R-:W-:Y:S01]  /*00c0*/  HFMA2 R4, -RZ, RZ, 0, 0 ;  /* 0x00000000ff047431 */ /* 0x000fe200000001ff */
[----:B------:R-:W-:Y:S01]  /*00d0*/  ULEA.HI UR7, UR5, 0x1, URZ, 0x1b ;  /* 0x0000000105077891 */ /* 0x000fe2000f8fd8ff */
[----:B------:R-:W0:Y:S01]  /*00e0*/  LDCU.64 UR8, c[0x0][0x358] ;  /* 0x00006b00ff0877ac */ /* 0x000e220008000a00 */
[----:B------:R-:W1:Y:S01]  /*00f0*/  LDCU UR13, c[0x0][0x3a0] ;  /* 0x00007400ff0d77ac */ /* 0x000e620008000800 */
[----:B------:R-:W-:Y:S01]  /*0100*/  USHF.L.U32 UR5, UR5, 0x5, URZ ;  /* 0x0000000505057899 */ /* 0x000fe200080006ff */
[----:B------:R-:W-:-:S11]  /*0110*/  UMOV UR4, URZ ;  /* 0x000000ff00047c82 */ /* 0x000fd60008000000 */
.L_x_0:
[----:B------:R-:W2:Y:S01]  /*0120*/  LDC.64 R14, c[0x0][0x398] ;  /* 0x0000e600ff0e7b82 */ /* 0x000ea20000000a00 */
[----:B------:R-:W-:Y:S01]  /*0130*/  USHF.L.U32 UR6, UR4, 0x5, URZ ;  /* 0x0000000504067899 */ /* 0x000fe200080006ff */
[----:B------:R-:W-:Y:S01]  /*0140*/  MOV R3, UR5 ;  /* 0x0000000500037c02 */ /* 0x000fe20008000f00 */
[----:B-1----:R-:W-:Y:S02]  /*0150*/  UIMAD UR11, UR4, UR13, URZ ;  /* 0x0000000d040b72a4 */ /* 0x002fe4000f8e02ff */
[----:B------:R-:W-:Y:S02]  /*0160*/  UIADD3 UR12, UPT, UPT, UR6, 0x1, URZ ;  /* 0x00000001060c7890 */ /* 0x000fe4000fffe0ff */
[----:B------:R-:W-:Y:S01]  /*0170*/  IMAD R22, R3, UR4, R2 ;  /* 0x0000000403167c24 */ /* 0x000fe2000f8e0202 */
[----:B------:R-:W1:Y:S01]  /*0180*/  LDC.64 R20, c[0x0][0x380] ;  /* 0x0000e000ff147b82 */ /* 0x000e620000000a00 */
[----:B------:R-:W-:Y:S01]  /*0190*/  MOV R7, UR11 ;  /* 0x0000000b00077c02 */ /* 0x000fe20008000f00 */
[----:B------:R-:W-:-:S02]  /*01a0*/  UIMAD UR10, UR6, UR13, UR13 ;  /* 0x0000000d060a72a4 */ /* 0x000fc4000f8e020d */
[----:B------:R-:W-:Y:S01]  /*01b0*/  UIADD3 UR14, UPT, UPT, UR6, 0x2, URZ ;  /* 0x00000002060e7890 */ /* 0x000fe2000fffe0ff */
[----:B------:R-:W-:Y:S01]  /*01c0*/  LEA R7, R7, R0, 0x5 ;  /* 0x0000000007077211 */ /* 0x000fe200078e28ff */
[----:B------:R-:W-:Y:S02]  /*01d0*/  UIADD3 UR11, UPT, UPT, UR6, 0x2, URZ ;  /* 0x00000002060b7890 */ /* 0x000fe4000fffe0ff */
[----:B------:R-:W3:Y:S01]  /*01e0*/  LDC.64 R26, c[0x0][0x388] ;  /* 0x0000e200ff1a7b82 */ /* 0x000ee20000000a00 */
[----:B------:R-:W-:-:S07]  /*01f0*/  IADD3 R8, PT, PT, R0, UR10, RZ ;  /* 0x0000000a00087c10 */ /* 0x000fce000fffe0ff */
[----:B------:R-:W4:Y:S01]  /*0200*/  LDC.64 R28, c[0x0][0x380] ;  /* 0x0000e000ff1c7b82 */ /* 0x000f220000000a00 */
[C---:B--2---:R-:W-:Y:S01]  /*0210*/  ISETP.LE.AND P0, PT, R14.reuse, UR6, PT ;  /* 0x000000060e007c0c */ /* 0x044fe2000bf03270 */
[----:B------:R-:W-:Y:S01]  /*0220*/  IMAD R3, R15, UR6, R15 ;  /* 0x000000060f037c24 */ /* 0x000fe2000f8e020f */
[C---:B------:R-:W-:Y:S02]  /*0230*/  ISETP.LE.AND P1, PT, R14.reuse, UR12, PT ;  /* 0x0000000c0e007c0c */ /* 0x040fe4000bf23270 */
[----:B------:R-:W-:Y:S02]  /*0240*/  ISETP.LE.AND P2, PT, R14, UR14, PT ;  /* 0x0000000e0e007c0c */ /* 0x000fe4000bf43270 */
[----:B------:R-:W-:Y:S01]  /*0250*/  IADD3 R6, PT, PT, R2, R3, RZ ;  /* 0x0000000302067210 */ /* 0x000fe20007ffe0ff */
[----:B------:R-:W2:Y:S06]  /*0260*/  LDC.64 R16, c[0x0][0x388] ;  /* 0x0000e200ff107b82 */ /* 0x000eac0000000a00 */
[----:B-1----:R-:W-:-:S02]  /*0270*/  @!P0 IMAD.WIDE R20, R22, 0x4, R20 ;  /* 0x0000000416148825 */ /* 0x002fc400078e0214 */
[----:B------:R-:W1:Y:S02]  /*0280*/  LDC.64 R32, c[0x0][0x380] ;  /* 0x0000e000ff207b82 */ /* 0x000e640000000a00 */
[----:B---3--:R-:W-:Y:S02]  /*0290*/  @!P0 IMAD.WIDE R26, R7, 0x4, R26 ;  /* 0x00000004071a8825 */ /* 0x008fe400078e021a */
[----:B0-----:R-:W3:Y:S04]  /*02a0*/  @!P0 LDG.E R20, desc[UR8][R20.64] ;  /* 0x0000000814148981 */ /* 0x001ee8000c1e1900 */
[----:B------:R-:W0:Y:S01]  /*02b0*/  LDC.64 R30, c[0x0][0x388] ;  /* 0x0000e200ff1e7b82 */ /* 0x000e220000000a00 */
[----:B------:R-:W3:Y:S01]  /*02c0*/  @!P0 LDG.E R27, desc[UR8][R26.64] ;  /* 0x000000081a1b8981 */ /* 0x000ee2000c1e1900 */
[----:B----4-:R-:W-:Y:S01]  /*02d0*/  @!P1 IMAD.WIDE R28, R6, 0x4, R28 ;  /* 0x00000004061c9825 */ /* 0x010fe200078e021c */
[----:B------:R-:W-:-:S04]  /*02e0*/  MOV R3, UR11 ;  /* 0x0000000b00037c02 */ /* 0x000fc80008000f00 */
[----:B------:R-:W4:Y:S01]  /*02f0*/  @!P1 LDG.E R12, desc[UR8][R28.64] ;  /* 0x000000081c0c9981 */ /* 0x000f22000c1e1900 */
[----:B--2---:R-:W-:Y:S01]  /*0300*/  @!P1 IMAD.WIDE R16, R8, 0x4, R16 ;  /* 0x0000000408109825 */ /* 0x004fe200078e0210 */
[----:B------:R-:W2:Y:S04]  /*0310*/  LDC.64 R24, c[0x0][0x380] ;  /* 0x0000e000ff187b82 */ /* 0x000ea80000000a00 */
[----:B------:R5:W4:Y:S01]  /*0320*/  @!P1 LDG.E R5, desc[UR8][R16.64] ;  /* 0x0000000810059981 */ /* 0x000b22000c1e1900 */
[----:B------:R-:W-:Y:S02]  /*0330*/  IMAD R13, R15, UR11, R2 ;  /* 0x0000000b0f0d7c24 */ /* 0x000fe4000f8e0202 */
[----:B------:R-:W-:Y:S01]  /*0340*/  IMAD R10, R3, UR13, R0 ;  /* 0x0000000d030a7c24 */ /* 0x000fe2000f8e0200 */
[----:B------:R-:W2:Y:S01]  /*0350*/  LDC.64 R18, c[0x0][0x388] ;  /* 0x0000e200ff127b82 */ /* 0x000ea20000000a00 */
[----:B-1----:R-:W-:-:S05]  /*0360*/  @!P2 IMAD.WIDE R32, R13, 0x4, R32 ;  /* 0x000000040d20a825 */ /* 0x002fca00078e0220 */
[----:B------:R-:W4:Y:S01]  /*0370*/  @!P2 LDG.E R21, desc[UR8][R32.64] ;  /* 0x000000082015a981 */ /* 0x000f22000c1e1900 */
[----:B0-----:R-:W-:Y:S01]  /*0380*/  @!P2 IMAD.WIDE R30, R10, 0x4, R30 ;  /* 0x000000040a1ea825 */ /* 0x001fe200078e021e */
[----:B------:R-:W-:Y:S01]  /*0390*/  UIADD3 UR10, UPT, UPT, UR6, 0x3, URZ ;  /* 0x00000003060a7890 */ /* 0x000fe2000fffe0ff */
[----:B-----5:R-:W0:Y:S03]  /*03a0*/  LDC.64 R16, c[0x0][0x380] ;  /* 0x0000e000ff107b82 */ /* 0x020e260000000a00 */
[----:B------:R-:W5:Y:S01]  /*03b0*/  @!P2 LDG.E R9, desc[UR8][R30.64] ;  /* 0x000000081e09a981 */ /* 0x000f62000c1e1900 */
[----:B------:R-:W-:-:S06]  /*03c0*/  UIADD3 UR11, UPT, UPT, UR6, 0x3, URZ ;  /* 0x00000003060b7890 */ /* 0x000fcc000fffe0ff */
[----:B------:R-:W-:Y:S01]  /*03d0*/  ISETP.LE.AND P3, PT, R14, UR11, PT ;  /* 0x0000000b0e007c0c */ /* 0x000fe2000bf63270 */
[----:B------:R-:W-:Y:S01]  /*03e0*/  IMAD R28, R15, UR10, R2 ;  /* 0x0000000a0f1c7c24 */ /* 0x000fe2000f8e0202 */
[----:B------:R-:W-:Y:S01]  /*03f0*/  MOV R11, UR10 ;  /* 0x0000000a000b7c02 */ /* 0x000fe20008000f00 */
[----:B------:R-:W-:-:S06]  /*0400*/  UIADD3 UR10, UPT, UPT, UR6, 0x4, URZ ;  /* 0x00000004060a7890 */ /* 0x000fcc000fffe0ff */
[----:B------:R-:W-:-:S04]  /*0410*/  ISETP.LE.AND P4, PT, R14, UR10, PT ;  /* 0x0000000a0e007c0c */ /* 0x000fc8000bf83270 */
[----:B--2---:R-:W-:-:S05]  /*0420*/  @!P3 IMAD.WIDE R24, R28, 0x4, R24 ;  /* 0x000000041c18b825 */ /* 0x004fca00078e0218 */
[----:B------:R1:W2:Y:S01]  /*0430*/  @!P3 LDG.E R26, desc[UR8][R24.64] ;  /* 0x00000008181ab981 */ /* 0x0002a2000c1e1900 */
[----:B------:R-:W-:Y:S01]  /*0440*/  IMAD R11, R11, UR13, R0 ;  /* 0x0000000d0b0b7c24 */ /* 0x000fe2000f8e0200 */
[----:B------:R-:W-:-:S03]  /*0450*/  MOV R3, RZ ;  /* 0x000000ff00037202 */ /* 0x000fc60000000f00 */
[----:B------:R-:W-:Y:S01]  /*0460*/  @!P3 IMAD.WIDE R18, R11, 0x4, R18 ;  /* 0x000000040b12b825 */ /* 0x000fe200078e0212 */
[----:B-1----:R-:W1:Y:S04]  /*0470*/  LDC.64 R24, c[0x0][0x388] ;  /* 0x0000e200ff187b82 */ /* 0x002e680000000a00 */
[----:B------:R0:W2:Y:S01]  /*0480*/  @!P3 LDG.E R23, desc[UR8][R18.64] ;  /* 0x000000081217b981 */ /* 0x0000a2000c1e1900 */
[----:B------:R-:W-:-:S03]  /*0490*/  UIADD3 UR11, UPT, UPT, UR6, 0x5, URZ ;  /* 0x00000005060b7890 */ /* 0x000fc6000fffe0ff */
[----:B0-----:R-:W0:Y:S01]  /*04a0*/  LDC.64 R18, c[0x0][0x380] ;  /* 0x0000e000ff127b82 */ /* 0x001e220000000a00 */
[----:B---3--:R-:W-:Y:S02]  /*04b0*/  @!P0 IMAD R3, R20, R27, RZ ;  /* 0x0000001b14038224 */ /* 0x008fe400078e02ff */
[----:B------:R-:W-:-:S04]  /*04c0*/  IMAD R20, R15, UR10, R2 ;  /* 0x0000000a0f147c24 */ /* 0x000fc8000f8e0202 */
[----:B------:R-:W-:Y:S02]  /*04d0*/  @!P4 IMAD.WIDE R32, R20, 0x4, R16 ;  /* 0x000000041420c825 */ /* 0x000fe400078e0210 */
[----:B------:R-:W3:Y:S02]  /*04e0*/  LDC.64 R16, c[0x0][0x388] ;  /* 0x0000e200ff107b82 */ /* 0x000ee40000000a00 */
[----:B----4-:R-:W-:Y:S01]  /*04f0*/  @!P1 IMAD R3, R12, R5, R3 ;  /* 0x000000050c039224 */ /* 0x010fe200078e0203 */
[----:B------:R-:W-:Y:S01]  /*0500*/  MOV R5, UR10 ;  /* 0x0000000a00057c02 */ /* 0x000fe20008000f00 */
[----:B------:R-:W-:Y:S01]  /*0510*/  UIADD3 UR10, UPT, UPT, UR6, 0x5, URZ ;  /* 0x00000005060a7890 */ /* 0x000fe2000fffe0ff */
[----:B------:R-:W-:-:S03]  /*0520*/  ISETP.LE.AND P0, PT, R14, UR11, PT ;  /* 0x0000000b0e007c0c */ /* 0x000fc6000bf03270 */
[----:B------:R-:W-:-:S04]  /*0530*/  IMAD R5, R5, UR13, R0 ;  /* 0x0000000d05057c24 */ /* 0x000fc8000f8e0200 */
[----:B-1----:R-:W-:-:S05]  /*0540*/  @!P4 IMAD.WIDE R30, R5, 0x4, R24 ;  /* 0x00000004051ec825 */ /* 0x002fca00078e0218 */
[----:B------:R-:W4:Y:S01]  /*0550*/  @!P4 LDG.E R24, desc[UR8][R30.64] ;  /* 0x000000081e18c981 */ /* 0x000f22000c1e1900 */
[----:B-----5:R-:W-:Y:S01]  /*0560*/  @!P2 IMAD R3, R21, R9, R3 ;  /* 0x000000091503a224 */ /* 0x020fe200078e0203 */
[----:B------:R-:W-:Y:S02]  /*0570*/  MOV R9, UR10 ;  /* 0x0000000a00097c02 */ /* 0x000fe40008000f00 */
[----:B------:R-:W4:Y:S01]  /*0580*/  @!P4 LDG.E R21, desc[UR8][R32.64] ;  /* 0x000000082015c981 */ /* 0x000f22000c1e1900 */
[----:B------:R-:W-:Y:S02]  /*0590*/  IMAD R12, R15, UR10, R2 ;  /* 0x0000000a0f0c7c24 */ /* 0x000fe4000f8e0202 */
[----:B------:R-:W-:Y:S02]  /*05a0*/  IMAD R9, R9, UR13, R0 ;  /* 0x0000000d09097c24 */ /* 0x000fe4000f8e0200 */
[----:B0-----:R-:W-:-:S04]  /*05b0*/  @!P0 IMAD.WIDE R18, R12, 0x4, R18 ;  /* 0x000000040c128825 */ /* 0x001fc800078e0212 */
[----:B---3--:R-:W-:Y:S02]  /*05c0*/  @!P0 IMAD.WIDE R16, R9, 0x4, R16 ;  /* 0x0000000409108825 */ /* 0x008fe400078e0210 */
[----:B------:R-:W3:Y:S04]  /*05d0*/  @!P0 LDG.E R18, desc[UR8][R18.64] ;  /* 0x0000000812128981 */ /* 0x000ee8000c1e1900 */
[----:B------:R0:W3:Y:S01]  /*05e0*/  @!P0 LDG.E R25, desc[UR8][R16.64] ;  /* 0x0000000810198981 */ /* 0x0000e2000c1e1900 */
[----:B------:R-:W-:Y:S01]  /*05f0*/  UIADD3 UR10, UPT, UPT, UR6, 0x6, URZ ;  /* 0x00000006060a7890 */ /* 0x000fe2000fffe0ff */
[----:B0-----:R-:W0:Y:S05]  /*0600*/  LDC.64 R16, c[0x0][0x388] ;  /* 0x0000e200ff107b82 */ /* 0x001e2a0000000a00 */
[----:B------:R-:W-:Y:S01]  /*0610*/  ISETP.LE.AND P1, PT, R14, UR10, PT ;  /* 0x0000000a0e007c0c */ /* 0x000fe2000bf23270 */
[----:B--2---:R-:W-:Y:S01]  /*0620*/  @!P3 IMAD R3, R26, R23, R3 ;  /* 0x000000171a03b224 */ /* 0x004fe200078e0203 */
[----:B------:R-:W-:Y:S01]  /*0630*/  MOV R23, UR10 ;  /* 0x0000000a00177c02 */ /* 0x000fe20008000f00 */
[----:B------:R-:W1:Y:S04]  /*0640*/  LDC.64 R26, c[0x0][0x380] ;  /* 0x0000e000ff1a7b82 */ /* 0x000e680000000a00 */
[----:B------:R-:W-:-:S06]  /*0650*/  IMAD R23, R23, UR13, R0 ;  /* 0x0000000d17177c24 */ /* 0x000fcc000f8e0200 */
[----:B0-----:R-:W-:-:S04]  /*0660*/  @!P1 IMAD.WIDE R16, R23, 0x4, R16 ;  /* 0x0000000417109825 */ /* 0x001fc800078e0210 */
[----:B----4-:R-:W-:Y:S02]  /*0670*/  @!P4 IMAD R3, R21, R24, R3 ;  /* 0x000000181503c224 */ /* 0x010fe400078e0203 */
[----:B------:R0:W2:Y:S01]  /*0680*/  @!P1 LDG.E R24, desc[UR8][R16.64] ;  /* 0x0000000810189981 */ /* 0x0000a2000c1e1900 */
[----:B------:R-:W-:Y:S01]  /*0690*/  IMAD R21, R15, UR10, R2 ;  /* 0x0000000a0f157c24 */ /* 0x000fe2000f8e0202 */
[----:B------:R-:W-:Y:S01]  /*06a0*/  UIADD3 UR10, UPT, UPT, UR6, 0x7, URZ ;  /* 0x00000007060a7890 */ /* 0x000fe2000fffe0ff */
[----:B0-----:R-:W0:Y:S05]  /*06b0*/  LDC.64 R16, c[0x0][0x380] ;  /* 0x0000e000ff107b82 */ /* 0x001e2a0000000a00 */
[----:B------:R-:W-:Y:S01]  /*06c0*/  ISETP.LE.AND P2, PT, R14, UR10, PT ;  /* 0x0000000a0e007c0c */ /* 0x000fe2000bf43270 */
[----:B---3--:R-:W-:-:S02]  /*06d0*/  @!P0 IMAD R3, R18, R25, R3 ;  /* 0x0000001912038224 */ /* 0x008fc400078e0203 */
[----:B------:R-:W3:Y:S01]  /*06e0*/  LDC.64 R18, c[0x0][0x388] ;  /* 0x0000e200ff127b82 */ /* 0x000ee20000000a00 */
[----:B------:R-:W-:Y:S01]  /*06f0*/  IMAD R25, R15, UR10, R2 ;  /* 0x0000000a0f197c24 */ /* 0x000fe2000f8e0202 */
[----:B------:R-:W-:Y:S01]  /*0700*/  MOV R29, UR10 ;  /* 0x0000000a001d7c02 */ /* 0x000fe20008000f00 */
[----:B-1----:R-:W-:-:S05]  /*0710*/  @!P1 IMAD.WIDE R26, R21, 0x4, R26 ;  /* 0x00000004151a9825 */ /* 0x002fca00078e021a */
[----:B------:R1:W2:Y:S02]  /*0720*/  @!P1 LDG.E R23, desc[UR8][R26.64] ;  /* 0x000000081a179981 */ /* 0x0002a4000c1e1900 */
[----:B0-----:R-:W-:Y:S01]  /*0730*/  @!P2 IMAD.WIDE R16, R25, 0x4, R16 ;  /* 0x000000041910a825 */ /* 0x001fe200078e0210 */
[----:B------:R-:W-:Y:S01]  /*0740*/  UIADD3 UR10, UPT, UPT, UR6, 0x8, URZ ;  /* 0x00000008060a7890 */ /* 0x000fe2000fffe0ff */
[----:B-1----:R-:W0:Y:S04]  /*0750*/  LDC.64 R26, c[0x0][0x380] ;  /* 0x0000e000ff1a7b82 */ /* 0x002e280000000a00 */
[----:B------:R1:W4:Y:S02]  /*0760*/  @!P2 LDG.E R16, desc[UR8][R16.64] ;  /* 0x000000081010a981 */ /* 0x000324000c1e1900 */
[----:B-1----:R-:W-:-:S04]  /*0770*/  IMAD R17, R29, UR13, R0 ;  /* 0x0000000d1d117c24 */ /* 0x002fc8000f8e0200 */
[----:B---3--:R-:W-:-:S06]  /*0780*/  @!P2 IMAD.WIDE R18, R17, 0x4, R18 ;  /* 0x000000041112a825 */ /* 0x008fcc00078e0212 */
[----:B------:R-:W4:Y:S01]  /*0790*/  @!P2 LDG.E R18, desc[UR8][R18.64] ;  /* 0x000000081212a981 */ /* 0x000f22000c1e1900 */
[----:B------:R-:W-:Y:S01]  /*07a0*/  ISETP.LE.AND P0, PT, R14, UR10, PT ;  /* 0x0000000a0e007c0c */ /* 0x000fe2000bf03270 */
[----:B------:R-:W-:Y:S01]  /*07b0*/  UIADD3 UR10, UPT, UPT, UR6, 0x9, URZ ;  /* 0x00000009060a7890 */ /* 0x000fe2000fffe0ff */
[----:B------:R-:W-:Y:S01]  /*07c0*/  LEA R6, R15, R6, 0x3 ;  /* 0x000000060f067211 */ /* 0x000fe200078e18ff */
[----:B--2---:R-:W-:Y:S01]  /*07d0*/  @!P1 IMAD R3, R23, R24, R3 ;  /* 0x0000001817039224 */ /* 0x004fe200078e0203 */
[----:B------:R-:W-:Y:S02]  /*07e0*/  LEA R24, R15, R22, 0x3 ;  /* 0x000000160f187211 */ /* 0x000fe400078e18ff */
[----:B------:R-:W-:-:S04]  /*07f0*/  MOV R22, UR13 ;  /* 0x0000000d00167c02 */ /* 0x000fc80008000f00 */
[----:B------:R-:W-:Y:S02]  /*0800*/  LEA R7, R22, R7, 0x3 ;  /* 0x0000000716077211 */ /* 0x000fe400078e18ff */
[----:B------:R-:W1:Y:S01]  /*0810*/  LDC.64 R22, c[0x0][0x388] ;  /* 0x0000e200ff167b82 */ /* 0x000e620000000a00 */
[----:B------:R-:W-:Y:S01]  /*0820*/  ISETP.LE.AND P1, PT, R14, UR10, PT ;  /* 0x0000000a0e007c0c */ /* 0x000fe2000bf23270 */
[----:B----4-:R-:W-:-:S06]  /*0830*/  @!P2 IMAD R3, R16, R18, R3 ;  /* 0x000000121003a224 */ /* 0x010fcc00078e0203 */
[----:B------:R-:W2:Y:S01]  /*0840*/  LDC.64 R18, c[0x0][0x380] ;  /* 0x0000e000ff127b82 */ /* 0x000ea20000000a00 */
[----:B0-----:R-:W-:-:S04]  /*0850*/  @!P0 IMAD.WIDE R26, R24, 0x4, R26 ;  /* 0x00000004181a8825 */ /* 0x001fc800078e021a */
[----:B-1----:R-:W-:Y:S02]  /*0860*/  @!P0 IMAD.WIDE R22, R7, 0x4, R22 ;  /* 0x0000000407168825 */ /* 0x002fe400078e0216 */
[----:B------:R-:W3:Y:S04]  /*0870*/  @!P0 LDG.E R26, desc[UR8][R26.64] ;  /* 0x000000081a1a8981 */ /* 0x000ee8000c1e1900 */
[----:B------:R-:W3:Y:S01]  /*0880*/  @!P0 LDG.E R22, desc[UR8][R22.64] ;  /* 0x0000000816168981 */ /* 0x000ee2000c1e1900 */
[----:B--2---:R-:W-:-:S05]  /*0890*/  @!P1 IMAD.WIDE R18, R6, 0x4, R18 ;  /* 0x0000000406129825 */ /* 0x004fca00078e0212 */
[----:B------:R0:W2:Y:S02]  /*08a0*/  @!P1 LDG.E R16, desc[UR8][R18.64] ;  /* 0x0000000812109981 */ /* 0x0000a4000c1e1900 */
[----:B0-----:R-:W0:Y:S01]  /*08b0*/  LDC.64 R18, c[0x0][0x388] ;  /* 0x0000e200ff127b82 */ /* 0x001e220000000a00 */
[----:B------:R-:W-:-:S04]  /*08c0*/  MOV R27, UR13 ;  /* 0x0000000d001b7c02 */ /* 0x000fc80008000f00 */
[----:B------:R-:W-:-:S05]  /*08d0*/  LEA R27, R27, R8, 0x3 ;  /* 0x000000081b1b7211 */ /* 0x000fca00078e18ff */
[----:B0-----:R-:W-:-:S05]  /*08e0*/  @!P1 IMAD.WIDE R18, R27, 0x4, R18 ;  /* 0x000000041b129825 */ /* 0x001fca00078e0212 */
[----:B------:R0:W2:Y:S01]  /*08f0*/  @!P1 LDG.E R8, desc[UR8][R18.64] ;  /* 0x0000000812089981 */ /* 0x0000a2000c1e1900 */
[----:B------:R-:W-:Y:S01]  /*0900*/  UIADD3 UR10, UPT, UPT, UR6, 0xa, URZ ;  /* 0x0000000a060a7890 */ /* 0x000fe2000fffe0ff */
[----:B------:R-:W-:Y:S01]  /*0910*/  IMAD R13, R15, 0x8, R13 ;  /* 0x000000080f0d7824 */ /* 0x000fe200078e020d */
[----:B------:R-:W-:-:S04]  /*0920*/  MOV R29, UR13 ;  /* 0x0000000d001d7c02 */ /* 0x000fc80008000f00 */
[----:B------:R-:W-:Y:S01]  /*0930*/  LEA R29, R29, R10, 0x3 ;  /* 0x0000000a1d1d7211 */ /* 0x000fe200078e18ff */
[----:B0-----:R-:W0:Y:S01]  /*0940*/  LDC.64 R18, c[0x0][0x380] ;  /* 0x0000e000ff127b82 */ /* 0x001e220000000a00 */
[----:B------:R-:W-:Y:S01]  /*0950*/  LEA R28, R15, R28, 0x3 ;  /* 0x0000001c0f1c7211 */ /* 0x000fe200078e18ff */
[----:B---3--:R-:W-:-:S06]  /*0960*/  @!P0 IMAD R3, R26, R22, R3 ;  /* 0x000000161a038224 */ /* 0x008fcc00078e0203 */
[----:B------:R-:W1:Y:S01]  /*0970*/  LDC.64 R22, c[0x0][0x380] ;  /* 0x0000e000ff167b82 */ /* 0x000e620000000a00 */
[----:B------:R-:W-:Y:S01]  /*0980*/  ISETP.LE.AND P0, PT, R14, UR10, PT ;  /* 0x0000000a0e007c0c */ /* 0x000fe2000bf03270 */
[----:B------:R-:W-:-:S12]  /*0990*/  UIADD3 UR10, UPT, UPT, UR6, 0xb, URZ ;  /* 0x0000000b060a7890 */ /* 0x000fd8000fffe0ff */
[----:B-1----:R-:W-:-:S05]  /*09a0*/  @!P0 IMAD.WIDE R22, R13, 0x4, R22 ;  /* 0x000000040d168825 */ /* 0x002fca00078e0216 */
[----:B------:R1:W3:Y:S02]  /*09b0*/  @!P0 LDG.E R26, desc[UR8][R22.64] ;  /* 0x00000008161a8981 */ /* 0x0002e4000c1e1900 */
[----:B-1----:R-:W1:Y:S01]  /*09c0*/  LDC.64 R22, c[0x0][0x388] ;  /* 0x0000e200ff167b82 */ /* 0x002e620000000a00 */
[----:B--2---:R-:W-:Y:S01]  /*09d0*/  @!P1 IMAD R3, R16, R8, R3 ;  /* 0x0000000810039224 */ /* 0x004fe200078e0203 */
[----:B------:R-:W-:-:S04]  /*09e0*/  MOV R8, UR13 ;  /* 0x0000000d00087c02 */ /* 0x000fc80008000f00 */
[----:B------:R-:W-:Y:S02]  /*09f0*/  LEA R8, R8, R11, 0x3 ;  /* 0x0000000b08087211 */ /* 0x000fe400078e18ff */
[----:B------:R-:W2:Y:S01]  /*0a00*/  LDC.64 R10, c[0x0][0x388] ;  /* 0x0000e200ff0a7b82 */ /* 0x000ea20000000a00 */
[----:B------:R-:W-:Y:S01]  /*0a10*/  ISETP.LE.AND P1, PT, R14, UR10, PT ;  /* 0x0000000a0e007c0c */ /* 0x000fe2000bf23270 */
[----:B-1----:R-:W-:-:S06]  /*0a20*/  @!P0 IMAD.WIDE R22, R29, 0x4, R22 ;  /* 0x000000041d168825 */ /* 0x002fcc00078e0216 */
[----:B------:R-:W3:Y:S06]  /*0a30*/  @!P0 LDG.E R22, desc[UR8][R22.64] ;  /* 0x0000000816168981 */ /* 0x000eec000c1e1900 */
[----:B0-----:R-:W-:-:S06]  /*0a40*/  @!P1 IMAD.WIDE R18, R28, 0x4, R18 ;  /* 0x000000041c129825 */ /* 0x001fcc00078e0212 */
[----:B------:R-:W4:Y:S01]  /*0a50*/  @!P1 LDG.E R18, desc[UR8][R18.64] ;  /* 0x0000000812129981 */ /* 0x000f22000c1e1900 */
[----:B--2---:R-:W-:-:S05]  /*0a60*/  @!P1 IMAD.WIDE R10, R8, 0x4, R10 ;  /* 0x00000004080a9825 */ /* 0x004fca00078e020a */
[----:B------:R0:W4:Y:S01]  /*0a70*/  @!P1 LDG.E R16, desc[UR8][R10.64] ;  /* 0x000000080a109981 */ /* 0x000122000c1e1900 */
[----:B------:R-:W-:Y:S01]  /*0a80*/  UIADD3 UR10, UPT, UPT, UR6, 0xc, URZ ;  /* 0x0000000c060a7890 */ /* 0x000fe2000fffe0ff */
[----:B0-----:R-:W0:Y:S01]  /*0a90*/  LDC.64 R10, c[0x0][0x380] ;  /* 0x0000e000ff0a7b82 */ /* 0x001e220000000a00 */
[C---:B------:R-:W-:Y:S02]  /*0aa0*/  LEA R20, R15.reuse, R20, 0x3 ;  /* 0x000000140f147211 */ /* 0x040fe400078e18ff */
[----:B------:R-:W-:Y:S01]  /*0ab0*/  LEA R12, R15, R12, 0x3 ;  /* 0x0000000c0f0c7211 */ /* 0x000fe200078e18ff */
[----:B---3--:R-:W-:Y:S01]  /*0ac0*/  @!P0 IMAD R3, R26, R22, R3 ;  /* 0x000000161a038224 */ /* 0x008fe200078e0203 */
[----:B------:R-:W-:Y:S02]  /*0ad0*/  ISETP.LE.AND P0, PT, R14, UR10, PT ;  /* 0x0000000a0e007c0c */ /* 0x000fe4000bf03270 */
[----:B------:R-:W-:Y:S01]  /*0ae0*/  MOV R26, UR13 ;  /* 0x0000000d001a7c02 */ /* 0x000fe20008000f00 */
[----:B----4-:R-:W-:-:S02]  /*0af0*/  @!P1 IMAD R3, R18, R16, R3 ;  /* 0x0000001012039224 */ /* 0x010fc400078e0203 */
[----:B------:R-:W1:Y:S01]  /*0b00*/  LDC.64 R18, c[0x0][0x388] ;  /* 0x0000e200ff127b82 */ /* 0x000e620000000a00 */
[----:B------:R-:W-:-:S07]  /*0b10*/  LEA R5, R26, R5, 0x3 ;  /* 0x000000051a057211 */ /* 0x000fce00078e18ff */
[----:B0-----:R-:W-:-:S05]  /*0b20*/  @!P0 IMAD.WIDE R22, R20, 0x4, R10 ;  /* 0x0000000414168825 */ /* 0x001fca00078e020a */
[----:B------:R0:W2:Y:S01]  /*0b30*/  @!P0 LDG.E R16, desc[UR8][R22.64] ;  /* 0x0000000816108981 */ /* 0x0000a2000c1e1900 */
[----:B------:R-:W3:Y:S01]  /*0b40*/  LDC.64 R10, c[0x0][0x380] ;  /* 0x0000e000ff0a7b82 */ /* 0x000ee20000000a00 */
[----:B-1----:R-:W-:-:S06]  /*0b50*/  @!P0 IMAD.WIDE R18, R5, 0x4, R18 ;  /* 0x0000000405128825 */ /* 0x002fcc00078e0212 */
[----:B------:R1:W2:Y:S01]  /*0b60*/  @!P0 LDG.E R18, desc[UR8][R18.64] ;  /* 0x0000000812128981 */ /* 0x0002a2000c1e1900 */
[----:B0-----:R-:W-:-:S04]  /*0b70*/  MOV R22, UR13 ;  /* 0x0000000d00167c02 */ /* 0x001fc80008000f00 */
[----:B------:R-:W-:Y:S02]  /*0b80*/  LEA R9, R22, R9, 0x3 ;  /* 0x0000000916097211 */ /* 0x000fe400078e18ff */
[----:B------:R-:W0:Y:S01]  /*0b90*/  LDC.64 R22, c[0x0][0x388] ;  /* 0x0000e200ff167b82 */ /* 0x000e220000000a00 */
[----:B------:R-:W-:-:S06]  /*0ba0*/  UIADD3 UR10, UPT, UPT, UR6, 0xd, URZ ;  /* 0x0000000d060a7890 */ /* 0x000fcc000fffe0ff */
[----:B------:R-:W-:-:S13]  /*0bb0*/  ISETP.LE.AND P1, PT, R14, UR10, PT ;  /* 0x0000000a0e007c0c */ /* 0x000fda000bf23270 */
[----:B---3--:R-:W-:-:S04]  /*0bc0*/  @!P1 IMAD.WIDE R10, R12, 0x4, R10 ;  /* 0x000000040c0a9825 */ /* 0x008fc800078e020a */
[----:B0-----:R-:W-:Y:S02]  /*0bd0*/  @!P1 IMAD.WIDE R22, R9, 0x4, R22 ;  /* 0x0000000409169825 */ /* 0x001fe400078e0216 */
[----:B------:R0:W3:Y:S04]  /*0be0*/  @!P1 LDG.E R10, desc[UR8][R10.64] ;  /* 0x000000080a0a9981 */ /* 0x0000e8000c1e1900 */
[----:B------:R-:W3:Y:S01]  /*0bf0*/  @!P1 LDG.E R22, desc[UR8][R22.64] ;  /* 0x0000000816169981 */ /* 0x000ee2000c1e1900 */
[----:B------:R-:W-:Y:S01]  /*0c00*/  UIADD3 UR10, UPT, UPT, UR6, 0x6, URZ ;  /* 0x00000006060a7890 */ /* 0x000fe2000fffe0ff */
[----:B-1----:R-:W-:-:S05]  /*0c10*/  MOV R19, UR13 ;  /* 0x0000000d00137c02 */ /* 0x002fca0008000f00 */
[----:B------:R-:W-:Y:S01]  /*0c20*/  MOV R31, UR10 ;  /* 0x0000000a001f7c02 */ /* 0x000fe20008000f00 */
[----:B------:R-:W-:Y:S01]  /*0c30*/  UIADD3 UR10, UPT, UPT, UR6, 0xe, URZ ;  /* 0x0000000e060a7890 */ /* 0x000fe2000fffe0ff */
[C---:B------:R-:W-:Y:S01]  /*0c40*/  LEA R21, R15.reuse, R21, 0x3 ;  /* 0x000000150f157211 */ /* 0x040fe200078e18ff */
[----:B------:R-:W-:Y:S02]  /*0c50*/  IMAD R25, R15, 0x8, R25 ;  /* 0x000000080f197824 */ /* 0x000fe400078e0219 */
[----:B--2---:R-:W-:Y:S02]  /*0c60*/  @!P0 IMAD R3, R16, R18, R3 ;  /* 0x0000001210038224 */ /* 0x004fe400078e0203 */
[----:B------:R-:W-:-:S05]  /*0c70*/  IMAD R16, R31, UR13, R0 ;  /* 0x0000000d1f107c24 */ /* 0x000fca000f8e0200 */
[----:B0-----:R-:W-:Y:S02]  /*0c80*/  LEA R11, R19, R16, 0x3 ;  /* 0x00000010130b7211 */ /* 0x001fe400078e18ff */
[----:B------:R-:W0:Y:S01]  /*0c90*/  LDC.64 R18, c[0x0][0x388] ;  /* 0x0000e200ff127b82 */ /* 0x000e220000000a00 */
[----:B------:R-:W-:-:S13]  /*0ca0*/  ISETP.LE.AND P0, PT, R14, UR10, PT ;  /* 0x0000000a0e007c0c */ /* 0x000fda000bf03270 */
[----:B0-----:R-:W-:-:S05]  /*0cb0*/  @!P0 IMAD.WIDE R18, R11, 0x4, R18 ;  /* 0x000000040b128825 */ /* 0x001fca00078e0212 */
[----:B------:R0:W2:Y:S02]  /*0cc0*/  @!P0 LDG.E R16, desc[UR8][R18.64] ;  /* 0x0000000812108981 */ /* 0x0000a4000c1e1900 */
[----:B0-----:R-:W0:Y:S02]  /*0cd0*/  LDC.64 R18, c[0x0][0x380] ;  /* 0x0000e000ff127b82 */ /* 0x001e240000000a00 */
[----:B0-----:R-:W-:-:S06]  /*0ce0*/  @!P0 IMAD.WIDE R18, R21, 0x4, R18 ;  /* 0x0000000415128825 */ /* 0x001fcc00078e0212 */
[----:B------:R-:W2:Y:S01]  /*0cf0*/  @!P0 LDG.E R18, desc[UR8][R18.64] ;  /* 0x0000000812128981 */ /* 0x000ea2000c1e1900 */
[----:B---3--:R-:W-:Y:S01]  /*0d00*/  @!P1 IMAD R3, R10, R22, R3 ;  /* 0x000000160a039224 */ /* 0x008fe200078e0203 */
[----:B------:R-:W-:Y:S01]  /*0d10*/  MOV R22, UR13 ;  /* 0x0000000d00167c02 */ /* 0x000fe20008000f00 */
[----:B------:R-:W0:Y:S03]  /*0d20*/  LDC.64 R10, c[0x0][0x380] ;  /* 0x0000e000ff0a7b82 */ /* 0x000e260000000a00 */
[----:B------:R-:W-:-:S05]  /*0d30*/  LEA R17, R22, R17, 0x3 ;  /* 0x0000001116117211 */ /* 0x000fca00078e18ff */
[----:B------:R-:W1:Y:S01]  /*0d40*/  LDC.64 R22, c[0x0][0x388] ;  /* 0x0000e200ff167b82 */ /* 0x000e620000000a00 */
[----:B------:R-:W-:-:S06]  /*0d50*/  UIADD3 UR10, UPT, UPT, UR6, 0xf, URZ ;  /* 0x0000000f060a7890 */ /* 0x000fcc000fffe0ff */
[----:B------:R-:W-:-:S13]  /*0d60*/  ISETP.LE.AND P1, PT, R14, UR10, PT ;  /* 0x0000000a0e007c0c */ /* 0x000fda000bf23270 */
[----:B0-----:R-:W-:-:S04]  /*0d70*/  @!P1 IMAD.WIDE R10, R25, 0x4, R10 ;  /* 0x00000004190a9825 */ /* 0x001fc800078e020a */
[----:B-1----:R-:W-:Y:S02]  /*0d80*/  @!P1 IMAD.WIDE R22, R17, 0x4, R22 ;  /* 0x0000000411169825 */ /* 0x002fe400078e0216 */
[----:B------:R-:W3:Y:S04]  /*0d90*/  @!P1 LDG.E R10, desc[UR8][R10.64] ;  /* 0x000000080a0a9981 */ /* 0x000ee8000c1e1900 */
[----:B------:R-:W3:Y:S01]  /*0da0*/  @!P1 LDG.E R22, desc[UR8][R22.64] ;  /* 0x0000000816169981 */ /* 0x000ee2000c1e1900 */
[----:B------:R-:W-:Y:S01]  /*0db0*/  UIADD3 UR10, UPT, UPT, UR6, 0x10, URZ ;  /* 0x00000010060a7890 */ /* 0x000fe2000fffe0ff */
[----:B------:R-:W-:Y:S02]  /*0dc0*/  LEA R24, R15, R24, 0x3 ;  /* 0x000000180f187211 */ /* 0x000fe400078e18ff */
[----:B------:R-:W-:-:S02]  /*0dd0*/  LEA R7, R26, R7, 0x3 ;  /* 0x000000071a077211 */ /* 0x000fc400078e18ff */
[----:B------:R-:W-:Y:S01]  /*0de0*/  LEA R6, R15, R6, 0x3 ;  /* 0x000000060f067211 */ /* 0x000fe200078e18ff */
[----:B--2---:R-:W-:Y:S02]  /*0df0*/  @!P0 IMAD R3, R18, R16, R3 ;  /* 0x0000001012038224 */ /* 0x004fe400078e0203 */
        /* <DEDUP_REMOVED lines=17> */
[----:B------:R0:W3:Y:S01]  /*0f10*/  @!P1 LDG.E R22, desc[UR8][R22.64] ;  /* 0x0000000816169981 */ /* 0x0000e2000c1e1900 */
[----:B------:R-:W-:Y:S01]  /*0f20*/  UIADD3 UR10, UPT, UPT, UR6, 0x12, URZ ;  /* 0x00000012060a7890 */ /* 0x000fe2000fffe0ff */
[----:B------:R-:W-:Y:S02]  /*0f30*/  LEA R13, R15, R13, 0x3 ;  /* 0x0000000d0f0d7211 */ /* 0x000fe400078e18ff */
[----:B------:R-:W-:-:S02]  /*0f40*/  LEA R29, R26, R29, 0x3 ;  /* 0x0000001d1a1d7211 */ /* 0x000fc400078e18ff */
[----:B0-----:R-:W-:-:S04]  /*0f50*/  MOV R23, UR13 ;  /* 0x0000000d00177c02 */ /* 0x001fc80008000f00 */
[----:B------:R-:W-:Y:S02]  /*0f60*/  LEA R8, R23, R8, 0x3 ;  /* 0x0000000817087211 */ /* 0x000fe400078e18ff */
[----:B------:R-:W-:Y:S01]  /*0f70*/  LEA R28, R15, R28, 0x3 ;  /* 0x0000001c0f1c7211 */ /* 0x000fe200078e18ff */
[----:B--2---:R-:W-:Y:S02]  /*0f80*/  @!P0 IMAD R3, R16, R18, R3 ;  /* 0x0000001210038224 */ /* 0x004fe400078e0203 */
[----:B------:R-:W0:Y:S01]  /*0f90*/  LDC.64 R18, c[0x0][0x380] ;  /* 0x0000e000ff127b82 */ /* 0x000e220000000a00 */
[----:B------:R-:W-:-:S13]  /*0fa0*/  ISETP.LE.AND P0, PT, R14, UR10, PT ;  /* 0x0000000a0e007c0c */ /* 0x000fda000bf03270 */
[----:B0-----:R-:W-:-:S05]  /*0fb0*/  @!P0 IMAD.WIDE R18, R13, 0x4, R18 ;  /* 0x000000040d128825 */ /* 0x001fca00078e0212 */
[----:B------:R0:W2:Y:S02]  /*0fc0*/  @!P0 LDG.E R16, desc[UR8][R18.64] ;  /* 0x0000000812108981 */ /* 0x0000a4000c1e1900 */
[----:B0-----:R-:W0:Y:S01]  /*0fd0*/  LDC.64 R18, c[0x0][0x388] ;  /* 0x0000e200ff127b82 */ /* 0x001e220000000a00 */
[----:B---3--:R-:W-:Y:S01]  /*0fe0*/  @!P1 IMAD R3, R10, R22, R3 ;  /* 0x000000160a039224 */ /* 0x008fe200078e0203 */
[----:B------:R-:W-:-:S06]  /*0ff0*/  UIADD3 UR10, UPT, UPT, UR6, 0x13, URZ ;  /* 0x00000013060a7890 */ /* 0x000fcc000fffe0ff */
[----:B------:R-:W1:Y:S08]  /*1000*/  LDC.64 R10, c[0x0][0x380] ;  /* 0x0000e000ff0a7b82 */ /* 0x000e700000000a00 */
[----:B------:R-:W3:Y:S01]  /*1010*/  LDC.64 R22, c[0x0][0x388] ;  /* 0x0000e200ff167b82 */ /* 0x000ee20000000a00 */
[----:B0-----:R-:W-:-:S06]  /*1020*/  @!P0 IMAD.WIDE R18, R29, 0x4, R18 ;  /* 0x000000041d128825 */ /* 0x001fcc00078e0212 */
[----:B------:R-:W2:Y:S01]  /*1030*/  @!P0 LDG.E R18, desc[UR8][R18.64] ;  /* 0x0000000812128981 */ /* 0x000ea2000c1e1900 */
[----:B------:R-:W-:-:S13]  /*1040*/  ISETP.LE.AND P1, PT, R14, UR10, PT ;  /* 0x0000000a0e007c0c */ /* 0x000fda000bf23270 */
[----:B-1----:R-:W-:-:S04]  /*1050*/  @!P1 IMAD.WIDE R10, R28, 0x4, R10 ;  /* 0x000000041c0a9825 */ /* 0x002fc800078e020a */
[----:B---3--:R-:W-:Y:S02]  /*1060*/  @!P1 IMAD.WIDE R22, R8, 0x4, R22 ;  /* 0x0000000408169825 */ /* 0x008fe400078e0216 */
        /* <DEDUP_REMOVED lines=8> */
[----:B------:R-:W-:Y:S01]  /*10f0*/  ISETP.LE.AND P0, PT, R14, UR10, PT ;  /* 0x0000000a0e007c0c */ /* 0x000fe2000bf03270 */
[----:B------:R-:W-:-:S12]  /*1100*/  UIADD3 UR10, UPT, UPT, UR6, 0x15, URZ ;  /* 0x00000015060a7890 */ /* 0x000fd8000fffe0ff */
[----:B0-----:R-:W-:-:S05]  /*1110*/  @!P0 IMAD.WIDE R18, R20, 0x4, R18 ;  /* 0x0000000414128825 */ /* 0x001fca00078e0212 */
[----:B------:R0:W2:Y:S01]  /*1120*/  @!P0 LDG.E R16, desc[UR8][R18.64] ;  /* 0x0000000812108981 */ /* 0x0000a2000c1e1900 */
[----:B---3--:R-:W-:Y:S01]  /*1130*/  @!P1 IMAD R3, R10, R22, R3 ;  /* 0x000000160a039224 */ /* 0x008fe200078e0203 */
[----:B------:R-:W-:Y:S01]  /*1140*/  MOV R22, UR13 ;  /* 0x0000000d00167c02 */ /* 0x000fe20008000f00 */
[----:B------:R-:W1:Y:S08]  /*1150*/  LDC.64 R10, c[0x0][0x380] ;  /* 0x0000e000ff0a7b82 */ /* 0x000e700000000a00 */
[----:B0-----:R-:W0:Y:S01]  /*1160*/  LDC.64 R18, c[0x0][0x388] ;  /* 0x0000e200ff127b82 */ /* 0x001e220000000a00 */
[----:B------:R-:W-:-:S07]  /*1170*/  IMAD R9, R22, 0x8, R9 ;  /* 0x0000000816097824 */ /* 0x000fce00078e0209 */
[----:B------:R-:W3:Y:S01]  /*1180*/  LDC.64 R22, c[0x0][0x388] ;  /* 0x0000e200ff167b82 */ /* 0x000ee20000000a00 */
[----:B------:R-:W-:Y:S01]  /*1190*/  ISETP.LE.AND P1, PT, R14, UR10, PT ;  /* 0x0000000a0e007c0c */ /* 0x000fe2000bf23270 */
[----:B0-----:R-:W-:-:S06]  /*11a0*/  @!P0 IMAD.WIDE R18, R5, 0x4, R18 ;  /* 0x0000000405128825 */ /* 0x001fcc00078e0212 */
[----:B------:R0:W2:Y:S06]  /*11b0*/  @!P0 LDG.E R18, desc[UR8][R18.64] ;  /* 0x0000000812128981 */ /* 0x0000ac000c1e1900 */
[----:B-1----:R-:W-:-:S04]  /*11c0*/  @!P1 IMAD.WIDE R10, R12, 0x4, R10 ;  /* 0x000000040c0a9825 */ /* 0x002fc800078e020a */
[----:B---3--:R-:W-:Y:S02]  /*11d0*/  @!P1 IMAD.WIDE R22, R9, 0x4, R22 ;  /* 0x0000000409169825 */ /* 0x008fe400078e0216 */
[----:B------:R1:W3:Y:S04]  /*11e0*/  @!P1 LDG.E R10, desc[UR8][R10.64] ;  /* 0x000000080a0a9981 */ /* 0x0002e8000c1e1900 */
[----:B------:R-:W3:Y:S01]  /*11f0*/  @!P1 LDG.E R22, desc[UR8][R22.64] ;  /* 0x0000000816169981 */ /* 0x000ee2000c1e1900 */
[----:B------:R-:W-:-:S06]  /*1200*/  UIADD3 UR10, UPT, UPT, UR6, 0x6, URZ ;  /* 0x00000006060a7890 */ /* 0x000fcc000fffe0ff */
[----:B------:R-:W-:Y:S02]  /*1210*/  MOV R31, UR10 ;  /* 0x0000000a001f7c02 */ /* 0x000fe40008000f00 */
[----:B0-----:R-:W-:Y:S02]  /*1220*/  MOV R19, UR13 ;  /* 0x0000000d00137c02 */ /* 0x001fe40008000f00 */
[----:B-1----:R-:W-:Y:S01]  /*1230*/  MOV R11, UR13 ;  /* 0x0000000d000b7c02 */ /* 0x002fe20008000f00 */
[----:B------:R-:W-:Y:S01]  /*1240*/  UIADD3 UR10, UPT, UPT, UR6, 0x16, URZ ;  /* 0x00000016060a7890 */ /* 0x000fe2000fffe0ff */
[----:B------:R-:W-:Y:S01]  /*1250*/  LEA R21, R15, R21, 0x3 ;  /* 0x000000150f157211 */ /* 0x000fe200078e18ff */
[----:B--2---:R-:W-:Y:S02]  /*1260*/  @!P0 IMAD R3, R16, R18, R3 ;  /* 0x0000001210038224 */ /* 0x004fe400078e0203 */
[----:B------:R-:W-:-:S05]  /*1270*/  IMAD R16, R31, UR13, R0 ;  /* 0x0000000d1f107c24 */ /* 0x000fca000f8e0200 */
[----:B------:R-:W-:Y:S02]  /*1280*/  LEA R16, R19, R16, 0x3 ;  /* 0x0000001013107211 */ /* 0x000fe400078e18ff */
[----:B------:R-:W0:Y:S02]  /*1290*/  LDC.64 R18, c[0x0][0x380] ;  /* 0x0000e000ff127b82 */ /* 0x000e240000000a00 */
[----:B------:R-:W-:Y:S01]  /*12a0*/  LEA R16, R11, R16, 0x3 ;  /* 0x000000100b107211 */ /* 0x000fe200078e18ff */
[----:B---3--:R-:W-:-:S05]  /*12b0*/  @!P1 IMAD R3, R10, R22, R3 ;  /* 0x000000160a039224 */ /* 0x008fca00078e0203 */
[----:B------:R-:W1:Y:S01]  /*12c0*/  LDC.64 R10, c[0x0][0x388] ;  /* 0x0000e200ff0a7b82 */ /* 0x000e620000000a00 */
[----:B------:R-:W-:-:S13]  /*12d0*/  ISETP.LE.AND P0, PT, R14, UR10, PT ;  /* 0x0000000a0e007c0c */ /* 0x000fda000bf03270 */
[----:B0-----:R-:W-:-:S06]  /*12e0*/  @!P0 IMAD.WIDE R22, R21, 0x4, R18 ;  /* 0x0000000415168825 */ /* 0x001fcc00078e0212 */
[----:B------:R-:W2:Y:S01]  /*12f0*/  @!P0 LDG.E R22, desc[UR8][R22.64] ;  /* 0x0000000816168981 */ /* 0x000ea2000c1e1900 */
[----:B-1----:R-:W-:-:S06]  /*1300*/  @!P0 IMAD.WIDE R10, R16, 0x4, R10 ;  /* 0x00000004100a8825 */ /* 0x002fcc00078e020a */
[----:B------:R-:W2:Y:S01]  /*1310*/  @!P0 LDG.E R10, desc[UR8][R10.64] ;  /* 0x000000080a0a8981 */ /* 0x000ea2000c1e1900 */
[----:B------:R-:W-:-:S04]  /*1320*/  MOV R18, UR13 ;  /* 0x0000000d00127c02 */ /* 0x000fc80008000f00 */
[----:B------:R-:W-:Y:S02]  /*1330*/  LEA R17, R18, R17, 0x3 ;  /* 0x0000001112117211 */ /* 0x000fe400078e18ff */
[----:B------:R-:W0:Y:S01]  /*1340*/  LDC.64 R18, c[0x0][0x380] ;  /* 0x0000e000ff127b82 */ /* 0x000e220000000a00 */
[----:B------:R-:W-:Y:S01]  /*1350*/  UIADD3 UR10, UPT, UPT, UR6, 0x17, URZ ;  /* 0x00000017060a7890 */ /* 0x000fe2000fffe0ff */
[----:B------:R-:W-:Y:S01]  /*1360*/  LEA R25, R15, R25, 0x3 ;  /* 0x000000190f197211 */ /* 0x000fe200078e18ff */
[----:B--2---:R-:W-:-:S05]  /*1370*/  @!P0 IMAD R3, R22, R10, R3 ;  /* 0x0000000a16038224 */ /* 0x004fca00078e0203 */
[----:B------:R-:W1:Y:S01]  /*1380*/  LDC.64 R10, c[0x0][0x388] ;  /* 0x0000e200ff0a7b82 */ /* 0x000e620000000a00 */
[----:B------:R-:W-:Y:S02]  /*1390*/  MOV R22, UR13 ;  /* 0x0000000d00167c02 */ /* 0x000fe40008000f00 */
[----:B------:R-:W-:Y:S02]  /*13a0*/  ISETP.LE.AND P0, PT, R14, UR10, PT ;  /* 0x0000000a0e007c0c */ /* 0x000fe4000bf03270 */
[----:B------:R-:W-:-:S03]  /*13b0*/  LEA R7, R22, R7, 0x3 ;  /* 0x0000000716077211 */ /* 0x000fc600078e18ff */
[----:B------:R-:W2:Y:S01]  /*13c0*/  LDC.64 R22, c[0x0][0x388] ;  /* 0x0000e200ff167b82 */ /* 0x000ea20000000a00 */
[----:B------:R-:W-:-:S06]  /*13d0*/  UIADD3 UR10, UPT, UPT, UR6, 0x18, URZ ;  /* 0x00000018060a7890 */ /* 0x000fcc000fffe0ff */
[----:B------:R-:W-:Y:S01]  /*13e0*/  ISETP.LE.AND P1, PT, R14, UR10, PT ;  /* 0x0000000a0e007c0c */ /* 0x000fe2000bf23270 */
[----:B0-----:R-:W-:-:S06]  /*13f0*/  @!P0 IMAD.WIDE R18, R25, 0x4, R18 ;  /* 0x0000000419128825 */ /* 0x001fcc00078e0212 */
[----:B------:R-:W3:Y:S01]  /*1400*/  @!P0 LDG.E R18, desc[UR8][R18.64] ;  /* 0x0000000812128981 */ /* 0x000ee2000c1e1900 */
[----:B-1----:R-:W-:-:S06]  /*1410*/  @!P0 IMAD.WIDE R10, R17, 0x4, R10 ;  /* 0x00000004110a8825 */ /* 0x002fcc00078e020a */
[----:B------:R-:W3:Y:S01]  /*1420*/  @!P0 LDG.E R10, desc[UR8][R10.64] ;  /* 0x000000080a0a8981 */ /* 0x000ee2000c1e1900 */
[----:B--2---:R-:W-:-:S05]  /*1430*/  @!P1 IMAD.WIDE R22, R7, 0x4, R22 ;  /* 0x0000000407169825 */ /* 0x004fca00078e0216 */
[----:B------:R0:W2:Y:S02]  /*1440*/  @!P1 LDG.E R26, desc[UR8][R22.64] ;  /* 0x00000008161a9981 */ /* 0x0000a4000c1e1900 */
[----:B0-----:R-:W0:Y:S01]  /*1450*/  LDC.64 R22, c[0x0][0x380] ;  /* 0x0000e000ff167b82 */ /* 0x001e220000000a00 */
[----:B------:R-:W-:-:S05]  /*1460*/  LEA R7, R15, R24, 0x3 ;  /* 0x000000180f077211 */ /* 0x000fca00078e18ff */
[----:B0-----:R-:W-:-:S05]  /*1470*/  @!P1 IMAD.WIDE R22, R7, 0x4, R22 ;  /* 0x0000000407169825 */ /* 0x001fca00078e0216 */
[----:B------:R0:W2:Y:S01]  /*1480*/  @!P1 LDG.E R19, desc[UR8][R22.64] ;  /* 0x0000000816139981 */ /* 0x0000a2000c1e1900 */
[----:B------:R-:W-:Y:S01]  /*1490*/  UIADD3 UR10, UPT, UPT, UR6, 0x19, URZ ;  /* 0x00000019060a7890 */ /* 0x000fe2000fffe0ff */
[C---:B------:R-:W-:Y:S01]  /*14a0*/  LEA R7, R15.reuse, R6, 0x3 ;  /* 0x000000060f077211 */ /* 0x040fe200078e18ff */
[C---:B------:R-:W-:Y:S01]  /*14b0*/  IMAD R24, R15.reuse, 0x8, R12 ;  /* 0x000000080f187824 */ /* 0x040fe200078e020c */
[----:B0-----:R-:W0:Y:S01]  /*14c0*/  LDC.64 R22, c[0x0][0x380] ;  /* 0x0000e000ff167b82 */ /* 0x001e220000000a00 */
[C---:B------:R-:W-:Y:S02]  /*14d0*/  LEA R28, R15.reuse, R28, 0x3 ;  /* 0x0000001c0f1c7211 */ /* 0x040fe400078e18ff */
[C---:B------:R-:W-:Y:S02]  /*14e0*/  LEA R20, R15.reuse, R20, 0x3 ;  /* 0x000000140f147211 */ /* 0x040fe400078e18ff */
[----:B------:R-:W-:Y:S01]  /*14f0*/  LEA R21, R15, R21, 0x3 ;  /* 0x000000150f157211 */ /* 0x000fe200078e18ff */
[----:B---3--:R-:W-:-:S02]  /*1500*/  @!P0 IMAD R3, R18, R10, R3 ;  /* 0x0000000a12038224 */ /* 0x008fc400078e0203 */
[----:B------:R-:W1:Y:S01]  /*1510*/  LDC.64 R10, c[0x0][0x380] ;  /* 0x0000e000ff0a7b82 */ /* 0x000e620000000a00 */
[----:B------:R-:W-:Y:S01]  /*1520*/  ISETP.LE.AND P0, PT, R14, UR10, PT ;  /* 0x0000000a0e007c0c */ /* 0x000fe2000bf03270 */
[----:B------:R-:W-:Y:S01]  /*1530*/  UIADD3 UR10, UPT, UPT, UR6, 0x1a, URZ ;  /* 0x0000001a060a7890 */ /* 0x000fe2000fffe0ff */
[----:B------:R-:W-:-:S05]  /*1540*/  LEA R18, R15, R13, 0x3 ;  /* 0x0000000d0f127211 */ /* 0x000fca00078e18ff */
[----:B------:R-:W3:Y:S06]  /*1550*/  LDC.64 R12, c[0x0][0x388] ;  /* 0x0000e200ff0c7b82 */ /* 0x000eec0000000a00 */
[----:B-1----:R-:W-:Y:S02]  /*1560*/  @!P0 IMAD.WIDE R10, R7, 0x4, R10 ;  /* 0x00000004070a8825 */ /* 0x002fe400078e020a */
[----:B------:R-:W1:Y:S04]  /*1570*/  LDC.64 R6, c[0x0][0x388] ;  /* 0x0000e200ff067b82 */ /* 0x000e680000000a00 */
[----:B------:R-:W4:Y:S01]  /*1580*/  @!P0 LDG.E R10, desc[UR8][R10.64] ;  /* 0x000000080a0a8981 */ /* 0x000f22000c1e1900 */
[----:B--2---:R-:W-:Y:S01]  /*1590*/  @!P1 IMAD R3, R19, R26, R3 ;  /* 0x0000001a13039224 */ /* 0x004fe200078e0203 */
[----:B------:R-:W-:-:S04]  /*15a0*/  MOV R26, UR13 ;  /* 0x0000000d001a7c02 */ /* 0x000fc80008000f00 */
[C---:B------:R-:W-:Y:S02]  /*15b0*/  LEA R27, R26.reuse, R27, 0x3 ;  /* 0x0000001b1a1b7211 */ /* 0x040fe400078e18ff */
[----:B------:R-:W-:Y:S02]  /*15c0*/  LEA R29, R26, R29, 0x3 ;  /* 0x0000001d1a1d7211 */ /* 0x000fe400078e18ff */
[C---:B------:R-:W-:Y:S01]  /*15d0*/  ISETP.LE.AND P1, PT, R14.reuse, UR10, PT ;  /* 0x0000000a0e007c0c */ /* 0x040fe2000bf23270 */
[----:B-1----:R-:W-:Y:S02]  /*15e0*/  @!P0 IMAD.WIDE R26, R27, 0x4, R6 ;  /* 0x000000041b1a8825 */ /* 0x002fe400078e0206 */
[----:B------:R-:W1:Y:S01]  /*15f0*/  LDC.64 R6, c[0x0][0x380] ;  /* 0x0000e000ff067b82 */ /* 0x000e620000000a00 */
[----:B------:R-:W-:Y:S01]  /*1600*/  UIADD3 UR10, UPT, UPT, UR6, 0x1b, URZ ;  /* 0x0000001b060a7890 */ /* 0x000fe2000fffe0ff */
[----:B------:R-:W-:Y:S02]  /*1610*/  LEA R15, R15, R25, 0x3 ;  /* 0x000000190f0f7211 */ /* 0x000fe400078e18ff */
[----:B------:R-:W4:Y:S03]  /*1620*/  @!P0 LDG.E R26, desc[UR8][R26.64] ;  /* 0x000000081a1a8981 */ /* 0x000f26000c1e1900 */
[----:B------:R-:W-:-:S03]  /*1630*/  ISETP.LE.AND P2, PT, R14, UR10, PT ;  /* 0x0000000a0e007c0c */ /* 0x000fc6000bf43270 */
[----:B0-----:R-:W-:-:S04]  /*1640*/  @!P1 IMAD.WIDE R18, R18, 0x4, R22 ;  /* 0x0000000412129825 */ /* 0x001fc800078e0216 */
[----:B---3--:R-:W-:Y:S01]  /*1650*/  @!P1 IMAD.WIDE R22, R29, 0x4, R12 ;  /* 0x000000041d169825 */ /* 0x008fe200078e020c */
[----:B------:R0:W2:Y:S01]  /*1660*/  @!P1 LDG.E R11, desc[UR8][R18.64] ;  /* 0x00000008120b9981 */ /* 0x0000a2000c1e1900 */
[----:B------:R-:W3:Y:S01]  /*1670*/  LDC.64 R12, c[0x0][0x388] ;  /* 0x0000e200ff0c7b82 */ /* 0x000ee20000000a00 */
[----:B------:R-:W-:Y:S01]  /*1680*/  UIADD3 UR10, UPT, UPT, UR6, 0x1c, URZ ;  /* 0x0000001c060a7890 */ /* 0x000fe2000fffe0ff */
[----:B------:R-:W-:Y:S02]  /*1690*/  MOV R25, UR13 ;  /* 0x0000000d00197c02 */ /* 0x000fe40008000f00 */
[----:B------:R5:W2:Y:S04]  /*16a0*/  @!P1 LDG.E R22, desc[UR8][R22.64] ;  /* 0x0000000816169981 */ /* 0x000aa8000c1e1900 */
[----:B0-----:R-:W0:Y:S01]  /*16b0*/  LDC.64 R18, c[0x0][0x380] ;  /* 0x0000e000ff127b82 */ /* 0x001e220000000a00 */
[----:B-1----:R-:W-:Y:S01]  /*16c0*/  @!P2 IMAD.WIDE R28, R28, 0x4, R6 ;  /* 0x000000041c1ca825 */ /* 0x002fe200078e0206 */
[----:B------:R-:W-:-:S06]  /*16d0*/  ISETP.LE.AND P3, PT, R14, UR10, PT ;  /* 0x0000000a0e007c0c */ /* 0x000fcc000bf63270 */
[----:B------:R-:W1:Y:S01]  /*16e0*/  LDC.64 R6, c[0x0][0x388] ;  /* 0x0000e200ff067b82 */ /* 0x000e620000000a00 */
[----:B------:R-:W-:Y:S01]  /*16f0*/  LEA R25, R25, R8, 0x3 ;  /* 0x0000000819197211 */ /* 0x000fe200078e18ff */
[----:B------:R-:W2:Y:S01]  /*1700*/  @!P2 LDG.E R28, desc[UR8][R28.64] ;  /* 0x000000081c1ca981 */ /* 0x000ea2000c1e1900 */
[----:B------:R-:W-:-:S03]  /*1710*/  MOV R8, UR13 ;  /* 0x0000000d00087c02 */ /* 0x000fc60008000f00 */
[----:B---3--:R-:W-:Y:S01]  /*1720*/  @!P2 IMAD.WIDE R12, R25, 0x4, R12 ;  /* 0x00000004190ca825 */ /* 0x008fe200078e020c */
[C---:B-----5:R-:W-:Y:S01]  /*1730*/  LEA R23, R8.reuse, R5, 0x3 ;  /* 0x0000000508177211 */ /* 0x060fe200078e18ff */
[----:B------:R-:W-:Y:S01]  /*1740*/  UIADD3 UR10, UPT, UPT, UR6, 0x1d, URZ ;  /* 0x0000001d060a7890 */ /* 0x000fe2000fffe0ff */
[----:B------:R-:W-:Y:S02]  /*1750*/  LEA R25, R8, R9, 0x3 ;  /* 0x0000000908197211 */ /* 0x000fe400078e18ff */
[----:B------:R3:W5:Y:S01]  /*1760*/  @!P2 LDG.E R5, desc[UR8][R12.64] ;  /* 0x000000080c05a981 */ /* 0x000762000c1e1900 */
[----:B------:R-:W1:Y:S01]  /*1770*/  LDC.64 R8, c[0x0][0x388] ;  /* 0x0000e200ff087b82 */ /* 0x000e620000000a00 */
[----:B0-----:R-:W-:-:S05]  /*1780*/  @!P3 IMAD.WIDE R18, R20, 0x4, R18 ;  /* 0x000000041412b825 */ /* 0x001fca00078e0212 */
[----:B------:R1:W5:Y:S02]  /*1790*/  @!P3 LDG.E R20, desc[UR8][R18.64] ;  /* 0x000000081214b981 */ /* 0x000364000c1e1900 */
[----:B---3--:R-:W0:Y:S01]  /*17a0*/  LDC.64 R12, c[0x0][0x380] ;  /* 0x0000e000ff0c7b82 */ /* 0x008e220000000a00 */
[----:B------:R-:W-:Y:S01]  /*17b0*/  ISETP.LE.AND P4, PT, R14, UR10, PT ;  /* 0x0000000a0e007c0c */ /* 0x000fe2000bf83270 */
[----:B------:R-:W-:Y:S01]  /*17c0*/  UIADD3 UR10, UPT, UPT, UR6, 0x1e, URZ ;  /* 0x0000001e060a7890 */ /* 0x000fe2000fffe0ff */
[----:B-1----:R-:W-:-:S05]  /*17d0*/  @!P3 IMAD.WIDE R18, R23, 0x4, R6 ;  /* 0x000000041712b825 */ /* 0x002fca00078e0206 */
[----:B------:R-:W1:Y:S01]  /*17e0*/  LDC.64 R6, c[0x0][0x380] ;  /* 0x0000e000ff067b82 */ /* 0x000e620000000a00 */
[----:B------:R-:W-:Y:S01]  /*17f0*/  UIADD3 UR6, UPT, UPT, UR6, 0x1f, URZ ;  /* 0x0000001f06067890 */ /* 0x000fe2000fffe0ff */
[C---:B------:R-:W-:Y:S02]  /*1800*/  ISETP.LE.AND P5, PT, R14.reuse, UR10, PT ;  /* 0x0000000a0e007c0c */ /* 0x040fe4000bfa3270 */
[----:B------:R-:W-:Y:S02]  /*1810*/  MOV R23, UR13 ;  /* 0x0000000d00177c02 */ /* 0x000fe40008000f00 */
[----:B------:R-:W-:Y:S01]  /*1820*/  @!P4 IMAD.WIDE R8, R25, 0x4, R8 ;  /* 0x000000041908c825 */ /* 0x000fe200078e0208 */
[----:B------:R-:W3:Y:S01]  /*1830*/  @!P3 LDG.E R18, desc[UR8][R18.64] ;  /* 0x000000081212b981 */ /* 0x000ee2000c1e1900 */
[----:B------:R-:W-:Y:S02]  /*1840*/  ISETP.LE.AND P6, PT, R14, UR6, PT ;  /* 0x000000060e007c0c */ /* 0x000fe4000bfc3270 */
[----:B------:R-:W-:-:S02]  /*1850*/  MOV R14, UR13 ;  /* 0x0000000d000e7c02 */ /* 0x000fc40008000f00 */
[----:B------:R-:W-:Y:S01]  /*1860*/  LEA R23, R23, R16, 0x3 ;  /* 0x0000001017177211 */ /* 0x000fe200078e18ff */
[----:B------:R-:W3:Y:S01]  /*1870*/  @!P4 LDG.E R8, desc[UR8][R8.64] ;  /* 0x000000080808c981 */ /* 0x000ee2000c1e1900 */
[----:B------:R-:W-:Y:S02]  /*1880*/  LEA R14, R14, R17, 0x3 ;  /* 0x000000110e0e7211 */ /* 0x000fe400078e18ff */
[----:B------:R-:W1:Y:S01]  /*1890*/  LDC.64 R16, c[0x0][0x388] ;  /* 0x0000e200ff107b82 */ /* 0x000e620000000a00 */
[----:B0-----:R-:W-:-:S06]  /*18a0*/  @!P4 IMAD.WIDE R12, R24, 0x4, R12 ;  /* 0x00000004180cc825 */ /* 0x001fcc00078e020c */
[----:B------:R-:W3:Y:S01]  /*18b0*/  @!P4 LDG.E R12, desc[UR8][R12.64] ;  /* 0x000000080c0cc981 */ /* 0x000ee2000c1e1900 */
[----:B------:R-:W0:Y:S01]  /*18c0*/  LDC.64 R24, c[0x0][0x380] ;  /* 0x0000e000ff187b82 */ /* 0x000e220000000a00 */
[----:B-1----:R-:W-:-:S06]  /*18d0*/  @!P5 IMAD.WIDE R30, R21, 0x4, R6 ;  /* 0x00000004151ed825 */ /* 0x002fcc00078e0206 */
[----:B------:R-:W3:Y:S01]  /*18e0*/  @!P5 LDG.E R30, desc[UR8][R30.64] ;  /* 0x000000081e1ed981 */ /* 0x000ee2000c1e1900 */
[----:B------:R-:W1:Y:S01]  /*18f0*/  LDC.64 R6, c[0x0][0x388] ;  /* 0x0000e200ff067b82 */ /* 0x000e620000000a00 */
[----:B------:R-:W-:-:S06]  /*1900*/  @!P5 IMAD.WIDE R16, R23, 0x4, R16 ;  /* 0x000000041710d825 */ /* 0x000fcc00078e0210 */
[----:B------:R-:W3:Y:S01]  /*1910*/  @!P5 LDG.E R16, desc[UR8][R16.64] ;  /* 0x000000081010d981 */ /* 0x000ee2000c1e1900 */
[----:B0-----:R-:W-:-:S06]  /*1920*/  @!P6 IMAD.WIDE R24, R15, 0x4, R24 ;  /* 0x000000040f18e825 */ /* 0x001fcc00078e0218 */
[----:B------:R-:W3:Y:S01]  /*1930*/  @!P6 LDG.E R24, desc[UR8][R24.64] ;  /* 0x000000081818e981 */ /* 0x000ee2000c1e1900 */
[----:B-1----:R-:W-:-:S06]  /*1940*/  @!P6 IMAD.WIDE R6, R14, 0x4, R6 ;  /* 0x000000040e06e825 */ /* 0x002fcc00078e0206 */
[----:B------:R-:W3:Y:S01]  /*1950*/  @!P6 LDG.E R6, desc[UR8][R6.64] ;  /* 0x000000080606e981 */ /* 0x000ee2000c1e1900 */
[----:B------:R-:W-:Y:S02]  /*1960*/  UISETP.NE.AND UP0, UPT, UR4, UR7, UPT ;  /* 0x000000070400728c */ /* 0x000fe4000bf05270 */
[----:B------:R-:W-:-:S07]  /*1970*/  UIADD3 UR6, UPT, UPT, UR4, 0x1, URZ ;  /* 0x0000000104067890 */ /* 0x000fce000fffe0ff */
[----:B------:R-:W-:Y:S01]  /*1980*/  UMOV UR4, UR6 ;  /* 0x0000000600047c82 */ /* 0x000fe20008000000 */
[----:B----4-:R-:W-:-:S04]  /*1990*/  @!P0 IMAD R3, R10, R26, R3 ;  /* 0x0000001a0a038224 */ /* 0x010fc800078e0203 */
[----:B--2---:R-:W-:-:S04]  /*19a0*/  @!P1 IMAD R3, R11, R22, R3 ;  /* 0x000000160b039224 */ /* 0x004fc800078e0203 */
[----:B-----5:R-:W-:-:S04]  /*19b0*/  @!P2 IMAD R3, R28, R5, R3 ;  /* 0x000000051c03a224 */ /* 0x020fc800078e0203 */
[----:B---3--:R-:W-:-:S04]  /*19c0*/  @!P3 IMAD R3, R20, R18, R3 ;  /* 0x000000121403b224 */ /* 0x008fc800078e0203 */
[----:B------:R-:W-:-:S04]  /*19d0*/  @!P4 IMAD R3, R12, R8, R3 ;  /* 0x000000080c03c224 */ /* 0x000fc800078e0203 */
[----:B------:R-:W-:-:S04]  /*19e0*/  @!P5 IMAD R3, R30, R16, R3 ;  /* 0x000000101e03d224 */ /* 0x000fc800078e0203 */
[----:B------:R-:W-:-:S05]  /*19f0*/  @!P6 IMAD R3, R24, R6, R3 ;  /* 0x000000061803e224 */ /* 0x000fca00078e0203 */
[----:B------:R-:W-:-:S04]  /*1a00*/  IADD3 R9, PT, PT, R3, R4, RZ ;  /* 0x0000000403097210 */ /* 0x000fc80007ffe0ff */
[----:B------:R-:W-:Y:S01]  /*1a10*/  MOV R4, R9 ;  /* 0x0000000900047202 */ /* 0x000fe20000000f00 */
[----:B------:R-:W-:Y:S06]  /*1a20*/  BRA.U UP0, `(.L_x_0) ;  /* 0xffffffe500bc7547 */ /* 0x000fec000b83ffff */
[----:B------:R-:W0:Y:S01]  /*1a30*/  LDC.64 R4, c[0x0][0x390] ;  /* 0x0000e400ff047b82 */ /* 0x000e220000000a00 */
[----:B------:R-:W-:-:S04]  /*1a40*/  IMAD R3, R2, UR13, R0 ;  /* 0x0000000d02037c24 */ /* 0x000fc8000f8e0200 */
[----:B0-----:R-:W-:-:S05]  /*1a50*/  IMAD.WIDE R2, R3, 0x4, R4 ;  /* 0x0000000403027825 */ /* 0x001fca00078e0204 */
[----:B------:R-:W-:Y:S01]  /*1a60*/  STG.E desc[UR8][R2.64], R9 ;  /* 0x0000000902007986 */ /* 0x000fe2000c101908 */
[----:B------:R-:W-:Y:S05]  /*1a70*/  EXIT ;  /* 0x000000000000794d */ /* 0x000fea0003800000 */
.L_x_1:
[----:B------:R-:W-:-:S00]  /*1a80*/  BRA `(.L_x_1) ;  /* 0xfffffffc00fc7947 */ /* 0x000fc0000383ffff */
[----:B------:R-:W-:-:S00]  /*1a90*/  NOP ;  /* 0x0000000000007918 */ /* 0x000fc00000000000 */
        /* <DEDUP_REMOVED lines=14> */
.L_x_5:


//--------------------- .text._Z7badmultPiS_S_iii --------------------------
	.section	.text._Z7badmultPiS_S_iii,"ax",@progbits
	.align	128
        .global         _Z7badmultPiS_S_iii
        .type           _Z7badmultPiS_S_iii,@function
        .size           _Z7badmultPiS_S_iii,(.L_x_6 - _Z7badmultPiS_S_iii)
        .other          _Z7badmultPiS_S_iii,@"STO_CUDA_ENTRY STV_DEFAULT"
_Z7badmultPiS_S_iii:
.text._Z7badmultPiS_S_iii:
[----:B------:R-:W-:Y:S08]  /*0000*/  LDC R1, c[0x0][0x37c] ;  /* 0x0000df00ff017b82 */ /* 0x000ff00000000800 */
[----:B------:R-:W0:Y:S02]  /*0010*/  LDC R19, c[0x0][0x39c] ;  /* 0x0000e700ff137b82 */ /* 0x000e240000000800 */
[----:B0-----:R-:W-:-:S13]  /*0020*/  ISETP.GE.AND P0, PT, R19, 0x1, PT ;  /* 0x000000011300780c */ /* 0x001fda0003f06270 */
[----:B------:R-:W-:Y:S05]  /*0030*/  @!P0 EXIT ;  /* 0x000000000000894d */ /* 0x000fea0003800000 */
[----:B------:R-:W0:Y:S01]  /*0040*/  S2R R13, SR_CTAID.Y ;  /* 0x00000000000d7919 */ /* 0x000e220000002600 */
[----:B------:R-:W1:Y:S01]  /*0050*/  S2UR UR5, SR_CgaCtaId ;  /* 0x00000000000579c3 */ /* 0x000e620000008800 */
[----:B------:R-:W2:Y:S01]  /*0060*/  LDCU UR8, c[0x0][0x3a0] ;  /* 0x00007400ff0877ac */ /* 0x000ea20008000800 */
[----:B------:R-:W0:Y:S01]  /*0070*/  S2R R8, SR_TID.Y ;  /* 0x0000000000087919 */ /* 0x000e220000002200 */
[----:B------:R-:W-:Y:S01]  /*0080*/  UMOV UR4, 0x400 ;  /* 0x0000040000047882 */ /* 0x000fe20000000000 */
[----:B------:R-:W3:Y:S01]  /*0090*/  LDCU.64 UR6, c[0x0][0x358] ;  /* 0x00006b00ff0677ac */ /* 0x000ee20008000a00 */
[----:B------:R-:W4:Y:S03]  /*00a0*/  S2R R11, SR_CTAID.X ;  /* 0x00000000000b7919 */ /* 0x000f260000002500 */
[----:B------:R-:W5:Y:S01]  /*00b0*/  LDC.64 R6, c[0x0][0x390] ;  /* 0x0000e400ff067b82 */ /* 0x000f620000000a00 */
[----:B------:R-:W0:Y:S01]  /*00c0*/  LDCU UR9, c[0x0][0x3a0] ;  /* 0x00007400ff0977ac */ /* 0x000e220008000800 */
[----:B------:R-:W2:Y:S06]  /*00d0*/  S2R R14, SR_TID.X ;  /* 0x00000000000e7919 */ /* 0x000eac0000002100 */
[----:B------:R-:W3:Y:S08]  /*00e0*/  LDC.64 R4, c[0x0][0x380] ;  /* 0x0000e000ff047b82 */ /* 0x000ef00000000a00 */
[----:B------:R-:W3:Y:S01]  /*00f0*/  LDC.64 R2, c[0x0][0x398] ;  /* 0x0000e600ff027b82 */ /* 0x000ee20000000a00 */
[----:B-1----:R-:W-:Y:S01]  /*0100*/  ULEA UR4, UR5, UR4, 0x18 ;  /* 0x0000000405047291 */ /* 0x002fe2000f8ec0ff */
[----:B0-----:R-:W-:-:S05]  /*0110*/  IMAD R13, R13, 0x10, R8 ;  /* 0x000000100d0d7824 */ /* 0x001fca00078e0208 */
[----:B------:R-:W-:Y:S02]  /*0120*/  LEA R16, R8, UR4, 0x2 ;  /* 0x0000000408107c11 */ /* 0x000fe4000f8e10ff */
[C---:B----4-:R-:W-:Y:S01]  /*0130*/  LEA R12, R11.reuse, R8, 0x4 ;  /* 0x000000080b0c7211 */ /* 0x050fe200078e20ff */
[----:B--2---:R-:W-:-:S04]  /*0140*/  IMAD R0, R11, 0x10, R14 ;  /* 0x000000100b007824 */ /* 0x004fc800078e020e */
[-C--:B------:R-:W-:Y:S02]  /*0150*/  IMAD R15, R12, R19.reuse, R14 ;  /* 0x000000130c0f7224 */ /* 0x080fe400078e020e */
[C---:B------:R-:W-:Y:S02]  /*0160*/  IMAD R9, R13.reuse, UR8, R0 ;  /* 0x000000080d097c24 */ /* 0x040fe4000f8e0200 */
[----:B------:R-:W-:Y:S02]  /*0170*/  IMAD R19, R13, R19, R14 ;  /* 0x000000130d137224 */ /* 0x000fe400078e020e */
[----:B-----5:R-:W-:Y:S01]  /*0180*/  IMAD.WIDE R6, R9, 0x4, R6 ;  /* 0x0000000409067825 */ /* 0x020fe200078e0206 */
[----:B------:R-:W-:Y:S01]  /*0190*/  LEA R9, R14, UR4, 0x7 ;  /* 0x000000040e097c11 */ /* 0x000fe2000f8e38ff */
[----:B------:R-:W-:-:S04]  /*01a0*/  UMOV UR4, URZ ;  /* 0x000000ff00047c82 */ /* 0x000fc80008000000 */
[--C-:B------:R-:W-:Y:S02]  /*01b0*/  IMAD R17, R8, 0x4, R9.reuse ;  /* 0x0000000408117824 */ /* 0x100fe400078e0209 */
[----:B------:R-:W-:-:S07]  /*01c0*/  IMAD R18, R14, -0x7c, R9 ;  /* 0xffffff840e127824 */ /* 0x000fce00078e0209 */
.L_x_2:
[----:B---3--:R-:W-:Y:S01]  /*01d0*/  ISETP.GE.AND P1, PT, R14, R3, PT ;  /* 0x000000030e00720c */ /* 0x008fe20003f26270 */
[----:B------:R-:W-:-:S03]  /*01e0*/  IMAD.WIDE R8, R19, 0x4, R4 ;  /* 0x0000000413087825 */ /* 0x000fc600078e0204 */
[----:B------:R-:W-:Y:S02]  /*01f0*/  ISETP.GE.OR P2, PT, R12, UR9, P1 ;  /* 0x000000090c007c0c */ /* 0x000fe40008f46670 */
[----:B------:R-:W-:-:S11]  /*0200*/  ISETP.GE.OR P1, PT, R13, R2, P1 ;  /* 0x000000020d00720c */ /* 0x000fd60000f26670 */
[----:B-1----:R-:W0:Y:S02]  /*0210*/  @!P2 LDC.64 R10, c[0x0][0x388] ;  /* 0x0000e200ff0aab82 */ /* 0x002e240000000a00 */
[----:B------:R-:W2:Y:S01]  /*0220*/  @!P1 LDG.E R8, desc[UR6][R8.64] ;  /* 0x0000000608089981 */ /* 0x000ea2000c1e1900 */
[----:B0-----:R-:W-:-:S06]  /*0230*/  @!P2 IMAD.WIDE R10, R15, 0x4, R10 ;  /* 0x000000040f0aa825 */ /* 0x001fcc00078e020a */
[----:B------:R-:W3:Y:S01]  /*0240*/  @!P2 LDG.E R10, desc[UR6][R10.64] ;  /* 0x000000060a0aa981 */ /* 0x000ee2000c1e1900 */
[----:B------:R-:W-:-:S04]  /*0250*/  ISETP.GE.U32.AND P0, PT, R13, R2, PT ;  /* 0x000000020d00720c */ /* 0x000fc80003f06070 */
[----:B------:R-:W-:-:S04]  /*0260*/  ISETP.GE.U32.OR P0, PT, R0, UR9, P0 ;  /* 0x0000000900007c0c */ /* 0x000fc80008706470 */
[----:B------:R-:W-:Y:S01]  /*0270*/  ISETP.LE.OR P0, PT, R3, UR4, P0 ;  /* 0x0000000403007c0c */ /* 0x000fe20008703670 */
[----:B--2---:R-:W-:Y:S04]  /*0280*/  @!P1 STS [R17], R8 ;  /* 0x0000000811009388 */ /* 0x004fe80000000800 */
[----:B---3--:R-:W-:Y:S01]  /*0290*/  @!P2 STS [R17+0x40], R10 ;  /* 0x0000400a1100a388 */ /* 0x008fe20000000800 */
[----:B------:R-:W-:Y:S07]  /*02a0*/  BAR.SYNC.DEFER_BLOCKING 0x0 ;  /* 0x0000000000007b1d */ /* 0x000fee0000010000 */
[----:B------:R-:W2:Y:S04]  /*02b0*/  @!P0 LDG.E R22, desc[UR6][R6.64] ;  /* 0x0000000606168981 */ /* 0x000ea8000c1e1900 */
[----:B------:R-:W-:Y:S04]  /*02c0*/  @!P0 LDS R20, [R16] ;  /* 0x0000000010148984 */ /* 0x000fe80000000800 */
[----:B------:R-:W2:Y:S01]  /*02d0*/  @!P0 LDS R21, [R18+0x40] ;  /* 0x0000400012158984 */ /* 0x000ea20000000800 */
[----:B------:R-:W-:Y:S01]  /*02e0*/  ISETP.GE.U32.AND P1, PT, R0, UR9, PT ;  /* 0x0000000900007c0c */ /* 0x000fe2000bf26070 */
[----:B------:R-:W-:-:S03]  /*02f0*/  UIADD3 UR5, UPT, UPT, UR4, 0x1, URZ ;  /* 0x0000000104057890 */ /* 0x000fc6000fffe0ff */
[----:B------:R-:W-:-:S04]  /*0300*/  ISETP.GE.U32.OR P1, PT, R13, R2, P1 ;  /* 0x000000020d00720c */ /* 0x000fc80000f26470 */
[----:B------:R-:W-:-:S13]  /*0310*/  ISETP.LE.OR P2, PT, R3, UR5, P1 ;  /* 0x0000000503007c0c */ /* 0x000fda0008f43670 */
[----:B------:R-:W-:Y:S04]  /*0320*/  @!P2 LDS R8, [R16+0x80] ;  /* 0x000080001008a984 */ /* 0x000fe80000000800 */
[----:B------:R-:W0:Y:S01]  /*0330*/  @!P2 LDS R9, [R18+0xc0] ;  /* 0x0000c0001209a984 */ /* 0x000e220000000800 */
[----:B--2---:R-:W-:-:S05]  /*0340*/  @!P0 IMAD R21, R20, R21, R22 ;  /* 0x0000001514158224 */ /* 0x004fca00078e0216 */
[----:B------:R-:W-:Y:S04]  /*0350*/  @!P0 STG.E desc[UR6][R6.64], R21 ;  /* 0x0000001506008986 */ /* 0x000fe8000c101906 */
[----:B------:R-:W0:Y:S01]  /*0360*/  @!P2 LDG.E R10, desc[UR6][R6.64] ;  /* 0x00000006060aa981 */ /* 0x000e22000c1e1900 */
[----:B------:R-:W-:-:S06]  /*0370*/  UIADD3 UR5, UPT, UPT, UR4, 0x2, URZ ;  /* 0x0000000204057890 */ /* 0x000fcc000fffe0ff */
[----:B------:R-:W-:-:S13]  /*0380*/  ISETP.LE.OR P0, PT, R3, UR5, P1 ;  /* 0x0000000503007c0c */ /* 0x000fda0008f03670 */
[----:B------:R-:W-:Y:S01]  /*0390*/  @!P0 LDS R11, [R18+0x140] ;  /* 0x00014000120b8984 */ /* 0x000fe20000000800 */
[----:B0-----:R-:W-:-:S03]  /*03a0*/  @!P2 IMAD R9, R8, R9, R10 ;  /* 0x000000090809a224 */ /* 0x001fc600078e020a */
[----:B------:R-:W0:Y:S04]  /*03b0*/  @!P0 LDS R8, [R16+0x100] ;  /* 0x0001000010088984 */ /* 0x000e280000000800 */
        /* <DEDUP_REMOVED lines=91> */
[----:B------:R1:W-:Y:S04]  /*0970*/  @!P0 STG.E desc[UR6][R6.64], R11 ;  /* 0x0000000b06008986 */ /* 0x0003e8000c101906 */
[----:B------:R-:W0:Y:S01]  /*0980*/  @!P1 LDG.E R10, desc[UR6][R6.64] ;  /* 0x00000006060a9981 */ /* 0x000e22000c1e1900 */
[----:B------:R-:W-:-:S06]  /*0990*/  UIADD3 UR4, UPT, UPT, UR4, 0x10, URZ ;  /* 0x0000001004047890 */ /* 0x000fcc000fffe0ff */
[----:B------:R-:W-:Y:S01]  /*09a0*/  ISETP.LE.AND P0, PT, R3, UR4, PT ;  /* 0x0000000403007c0c */ /* 0x000fe2000bf03270 */
[----:B------:R-:W-:Y:S01]  /*09b0*/  VIADD R14, R14, 0x10 ;  /* 0x000000100e0e7836 */ /* 0x000fe20000000000 */
[----:B------:R-:W-:Y:S02]  /*09c0*/  IADD3 R19, PT, PT, R19, 0x10, RZ ;  /* 0x0000001013137810 */ /* 0x000fe40007ffe0ff */
[----:B------:R-:W-:Y:S01]  /*09d0*/  IADD3 R15, PT, PT, R15, 0x10, RZ ;  /* 0x000000100f0f7810 */ /* 0x000fe20007ffe0ff */
[----:B0-----:R-:W-:-:S05]  /*09e0*/  @!P1 IMAD R21, R8, R21, R10 ;  /* 0x0000001508159224 */ /* 0x001fca00078e020a */
[----:B------:R1:W-:Y:S01]  /*09f0*/  @!P1 STG.E desc[UR6][R6.64], R21 ;  /* 0x0000001506009986 */ /* 0x0003e2000c101906 */
[----:B------:R-:W-:Y:S06]  /*0a00*/  BAR.SYNC.DEFER_BLOCKING 0x0 ;  /* 0x0000000000007b1d */ /* 0x000fec0000010000 */
[----:B------:R-:W-:Y:S05]  /*0a10*/  @!P0 BRA `(.L_x_2) ;  /* 0xfffffff400ec8947 */ /* 0x000fea000383ffff */
[----:B------:R-:W-:Y:S05]  /*0a20*/  EXIT ;  /* 0x000000000000794d */ /* 0x000fea0003800000 */
.L_x_3:
        /* <DEDUP_REMOVED lines=13> */
.L_x_6:


//--------------------- .text._Z7addmatsPiS_S_ii  --------------------------
	.section	.text._Z7addmatsPiS_S_ii,"ax",@progbits
	.align	128
        .global         _Z7addmatsPiS_S_ii
        .type           _Z7addmatsPiS_S_ii,@function
        .size           _Z7addmatsPiS_S_ii,(.L_x_7 - _Z7addmatsPiS_S_ii)
        .other          _Z7addmatsPiS_S_ii,@"STO_CUDA_ENTRY STV_DEFAULT"
_Z7addmatsPiS_S_ii:
.text._Z7addmatsPiS_S_ii:
[----:B------:R-:W-:Y:S01]  /*0000*/  LDC R1, c[0x0][0x37c] ;  /* 0x0000df00ff017b82 */ /* 0x000fe20000000800 */
[----:B------:R-:W0:Y:S01]  /*0010*/  S2R R8, SR_TID.X ;  /* 0x0000000000087919 */ /* 0x000e220000002100 */
[----:B------:R-:W1:Y:S01]  /*0020*/  LDCU.64 UR4, c[0x0][0x398] ;  /* 0x00007300ff0477ac */ /* 0x000e620008000a00 */
[----:B------:R-:W0:Y:S01]  /*0030*/  S2R R9, SR_CTAID.Y ;  /* 0x0000000000097919 */ /* 0x000e220000002600 */
[----:B------:R-:W2:Y:S01]  /*0040*/  LDCU.64 UR6, c[0x0][0x358] ;  /* 0x00006b00ff0677ac */ /* 0x000ea20008000a00 */
[----:B------:R-:W3:Y:S01]  /*0050*/  S2R R7, SR_CTAID.X ;  /* 0x0000000000077919 */ /* 0x000ee20000002500 */
[----:B------:R-:W3:Y:S01]  /*0060*/  S2R R6, SR_TID.Y ;  /* 0x0000000000067919 */ /* 0x000ee20000002200 */
[----:B0-----:R-:W-:-:S05]  /*0070*/  IMAD R5, R9, 0x20, R8 ;  /* 0x0000002009057824 */ /* 0x001fca00078e0208 */
[----:B-1----:R-:W-:Y:S01]  /*0080*/  ISETP.GE.AND P0, PT, R5, UR4, PT ;  /* 0x0000000405007c0c */ /* 0x002fe2000bf06270 */
[----:B---3--:R-:W-:-:S04]  /*0090*/  IMAD R0, R7, 0x20, R6 ;  /* 0x0000002007007824 */ /* 0x008fc800078e0206 */
[C---:B------:R-:W-:Y:S01]  /*00a0*/  IMAD R5, R0.reuse, UR4, R5 ;  /* 0x0000000400057c24 */ /* 0x040fe2000f8e0205 */
[----:B------:R-:W-:-:S13]  /*00b0*/  ISETP.GE.OR P0, PT, R0, UR5, P0 ;  /* 0x0000000500007c0c */ /* 0x000fda0008706670 */
[----:B------:R-:W0:Y:S02]  /*00c0*/  @!P0 LDC.64 R2, c[0x0][0x380] ;  /* 0x0000e000ff028b82 */ /* 0x000e240000000a00 */
[----:B0-----:R-:W-:-:S06]  /*00d0*/  @!P0 IMAD.WIDE R2, R5, 0x4, R2 ;  /* 0x0000000405028825 */ /* 0x001fcc00078e0202 */
[----:B--2---:R-:W2:Y:S01]  /*00e0*/  @!P0 LDG.E R2, desc[UR6][R2.64] ;  /* 0x0000000602028981 */ /* 0x004ea2000c1e1900 */
[----:B------:R-:W-:Y:S01]  /*00f0*/  @!P0 MOV R0, 0x400 ;  /* 0x0000040000008802 */ /* 0x000fe20000000f00 */
[----:B------:R-:W-:Y:S01]  /*0100*/  IMAD R4, R9, 0x20, R6 ;  /* 0x0000002009047824 */ /* 0x000fe200078e0206 */
[----:B------:R-:W-:Y:S01]  /*0110*/  LEA R7, R7, R8, 0x5 ;  /* 0x0000000807077211 */ /* 0x000fe200078e28ff */
[----:B------:R-:W0:Y:S03]  /*0120*/  @!P0 S2R R5, SR_CgaCtaId ;  /* 0x0000000000058919 */ /* 0x000e260000008800 */
[----:B------:R-:W-:Y:S01]  /*0130*/  ISETP.GE.AND P1, PT, R7, UR5, PT ;  /* 0x0000000507007c0c */ /* 0x000fe2000bf26270 */
[----:B------:R-:W-:-:S03]  /*0140*/  IMAD R7, R4, UR5, R7 ;  /* 0x0000000504077c24 */ /* 0x000fc6000f8e0207 */
[----:B------:R-:W-:Y:S02]  /*0150*/  ISETP.GE.OR P1, PT, R4, UR4, P1 ;  /* 0x0000000404007c0c */ /* 0x000fe40008f26670 */
[----:B0-----:R-:W-:-:S04]  /*0160*/  @!P0 LEA R0, R5, R0, 0x18 ;  /* 0x0000000005008211 */ /* 0x001fc800078ec0ff */
[----:B------:R-:W-:-:S05]  /*0170*/  @!P0 LEA R0, R8, R0, 0x7 ;  /* 0x0000000008008211 */ /* 0x000fca00078e38ff */
[----:B------:R-:W-:-:S05]  /*0180*/  @!P0 IMAD R5, R6, 0x4, R0 ;  /* 0x0000000406058824 */ /* 0x000fca00078e0200 */
[----:B--2---:R0:W-:Y:S01]  /*0190*/  @!P0 STS [R5], R2 ;  /* 0x0000000205008388 */ /* 0x0041e20000000800 */
[----:B------:R-:W-:Y:S06]  /*01a0*/  BAR.SYNC.DEFER_BLOCKING 0x0 ;  /* 0x0000000000007b1d */ /* 0x000fec0000010000 */
[----:B------:R-:W-:Y:S05]  /*01b0*/  @P1 EXIT ;  /* 0x000000000000194d */ /* 0x000fea0003800000 */
[----:B0-----:R-:W0:Y:S08]  /*01c0*/  LDC.64 R2, c[0x0][0x388] ;  /* 0x0000e200ff027b82 */ /* 0x001e300000000a00 */
[----:B------:R-:W1:Y:S01]  /*01d0*/  S2UR UR5, SR_CgaCtaId ;  /* 0x00000000000579c3 */ /* 0x000e620000008800 */
[----:B------:R-:W-:-:S07]  /*01e0*/  UMOV UR4, 0x400 ;  /* 0x0000040000047882 */ /* 0x000fce0000000000 */
[----:B------:R-:W2:Y:S01]  /*01f0*/  LDC.64 R4, c[0x0][0x390] ;  /* 0x0000e400ff047b82 */ /* 0x000ea20000000a00 */
[----:B0-----:R-:W-:-:S06]  /*0200*/  IMAD.WIDE R2, R7, 0x4, R2 ;  /* 0x0000000407027825 */ /* 0x001fcc00078e0202 */
[----:B------:R-:W3:Y:S01]  /*0210*/  LDG.E R3, desc[UR6][R2.64] ;  /* 0x0000000602037981 */ /* 0x000ee2000c1e1900 */
[----:B-1----:R-:W-:-:S06]  /*0220*/  ULEA UR4, UR5, UR4, 0x18 ;  /* 0x0000000405047291 */ /* 0x002fcc000f8ec0ff */
[----:B------:R-:W-:Y:S01]  /*0230*/  LEA R0, R6, UR4, 0x7 ;  /* 0x0000000406007c11 */ /* 0x000fe2000f8e38ff */
[----:B--2---:R-:W-:-:S03]  /*0240*/  IMAD.WIDE R4, R7, 0x4, R4 ;  /* 0x0000000407047825 */ /* 0x004fc600078e0204 */
[----:B------:R-:W-:-:S06]  /*0250*/  LEA R0, R8, R0, 0x2 ;  /* 0x0000000008007211 */ /* 0x000fcc00078e10ff */
[----:B------:R-:W3:Y:S02]  /*0260*/  LDS R0, [R0] ;  /* 0x0000000000007984 */ /* 0x000ee40000000800 */
[----:B---3--:R-:W-:-:S05]  /*0270*/  IMAD.IADD R7, R0, 0x1, R3 ;  /* 0x0000000100077824 */ /* 0x008fca00078e0203 */
[----:B------:R-:W-:Y:S01]  /*0280*/  STG.E desc[UR6][R4.64], R7 ;  /* 0x0000000704007986 */ /* 0x000fe2000c101906 */
[----:B------:R-:W-:Y:S05]  /*0290*/  EXIT ;  /* 0x000000000000794d */ /* 0x000fea0003800000 */
.L_x_4:
        /* <DEDUP_REMOVED lines=14> */
.L_x_7:


//--------------------- .nv.shared.reserved.0     --------------------------
	.section	.nv.shared.reserved.0,"aw",@nobits
	.weak		__nv_reservedSMEM_offset_0_alias
	.size		__nv_reservedSMEM_offset_0_alias, 0, 64
	.other		__nv_reservedSMEM_offset_0_alias,@"STO_CUDA_RESERVED_SHARED STV_DEFAULT"
__nv_reservedSMEM_offset_0_alias:
	.zero		0
	.zero		64


//--------------------- .nv.shared._Z7badmultPiS_S_iii --------------------------
	.section	.nv.shared._Z7badmultPiS_S_iii,"aw",@nobits
	.sectionflags	@""
	.align	4
.nv.shared._Z7badmultPiS_S_iii:
	.zero		3072


//--------------------- .nv.shared._Z7addmatsPiS_S_ii --------------------------
	.section	.nv.shared._Z7addmatsPiS_S_ii,"aw",@nobits
	.sectionflags	@""
	.align	4
.nv.shared._Z7addmatsPiS_S_ii:
	.zero		5120


//--------------------- .nv.constant0._Z8goodmultPiS_S_iii --------------------------
	.section	.nv.constant0._Z8goodmultPiS_S_iii,"a",@progbits
	.sectionflags	@""
	.align	4
.nv.constant0._Z8goodmultPiS_S_iii:
	.zero		932


//--------------------- .nv.constant0._Z7badmultPiS_S_iii --------------------------
	.section	.nv.constant0._Z7badmultPiS_S_iii,"a",@progbits
	.sectionflags	@""
	.align	4
.nv.constant0._Z7badmultPiS_S_iii:
	.zero		932


//--------------------- .nv.constant0._Z7addmatsPiS_S_ii --------------------------
	.section	.nv.constant0._Z7addmatsPiS_S_ii,"a",@progbits
	.sectionflags	@""
	.align	4
.nv.constant0._Z7addmatsPiS_S_ii:
	.zero		928


//--------------------- SYMBOLS --------------------------

	.type		.nv.reservedSmem.offset0,@object
	.size		.nv.reservedSmem.offset0,0x4
	.type		.nv.reservedSmem.cap,@object
	.size		.nv.reservedSmem.cap,0x4
